	.target	sm_90a

	.elftype	@"ET_EXEC"


//--------------------- .note.nv.tkinfo           --------------------------
	.section	.note.nv.tkinfo,"",@"SHT_NOTE"
	.sectionflags	@"SHF_NOTE_NV_TKINFO"
	.tkinfo
        /*0018*/ 	.word	0x00000002
        /*0030*/ 	.string	""
        /*0030*/ 	.string	"ptxas"
        /*0030*/ 	.string	"Cuda compilation tools, release 13.0, V13.0.88"
        /*0030*/ 	.string	"Build cuda_13.0.r13.0/compiler.36424714_0"
        /*0030*/ 	.string	"-v  -suppress-debug-info  -lineinfo  -arch sm_90a "



//--------------------- .note.nv.cuinfo           --------------------------
	.section	.note.nv.cuinfo,"",@"SHT_NOTE"
	.sectionflags	@"SHF_NOTE_NV_CUINFO"
        /*0018*/ 	.short	0x0002
        /*001a*/ 	.short	0x005a
        /*001c*/ 	.short	0x0082
	.zero		2


//--------------------- .nv.info                  --------------------------
	.section	.nv.info,"",@"SHT_CUDA_INFO"
	.align	4


	//----- nvinfo : EIATTR_REGCOUNT
	.align		4
        /*0000*/ 	.byte	0x04, 0x2f
        /*0002*/ 	.short	(.L_1 - .L_0)
	.align		4
.L_0:
        /*0004*/ 	.word	index@(gluon_wgmma)
        /*0008*/ 	.word	0x0000009a


	//----- nvinfo : EIATTR_FRAME_SIZE
	.align		4
.L_1:
        /*000c*/ 	.byte	0x04, 0x11
        /*000e*/ 	.short	(.L_3 - .L_2)
	.align		4
.L_2:
        /*0010*/ 	.word	index@(gluon_wgmma)
        /*0014*/ 	.word	0x00000000


	//----- nvinfo : EIATTR_MIN_STACK_SIZE
	.align		4
.L_3:
        /*0018*/ 	.byte	0x04, 0x12
        /*001a*/ 	.short	(.L_5 - .L_4)
	.align		4
.L_4:
        /*001c*/ 	.word	index@(gluon_wgmma)
        /*0020*/ 	.word	0x00000000
.L_5:


//--------------------- .nv.compat                --------------------------
	.section	.nv.compat,"",@"SHT_CUDA_COMPAT_INFO"
	.align	4
        /*0000*/ 	.byte	0x02, 0x09, 0x01, 0x00, 0x02, 0x02, 0x04, 0x00, 0x02, 0x05, 0x05, 0x00, 0x03, 0x07, 0x01, 0x01
        /*0010*/ 	.byte	0x02, 0x03, 0x03, 0x00, 0x02, 0x06, 0x01, 0x00, 0x04, 0x0b, 0x08, 0x00, 0x00, 0x00, 0x00, 0x00
        /*0020*/ 	.byte	0x00, 0x00, 0x00, 0x00


//--------------------- .nv.info.gluon_wgmma      --------------------------
	.section	.nv.info.gluon_wgmma,"",@"SHT_CUDA_INFO"
	.sectionflags	@""
	.align	4


	//----- nvinfo : EIATTR_CUDA_API_VERSION
	.align		4
        /*0000*/ 	.byte	0x04, 0x37
        /*0002*/ 	.short	(.L_7 - .L_6)
.L_6:
        /*0004*/ 	.word	0x00000082


	//----- nvinfo : EIATTR_KPARAM_INFO
	.align		4
.L_7:
        /*0008*/ 	.byte	0x04, 0x17
        /*000a*/ 	.short	(.L_9 - .L_8)
.L_8:
        /*000c*/ 	.word	0x00000000
        /*0010*/ 	.short	0x000a
        /*0012*/ 	.short	0x0048
        /*0014*/ 	.byte	0x00, 0xf4, 0x21, 0x00


	//----- nvinfo : EIATTR_KPARAM_INFO
	.align		4
.L_9:
        /*0018*/ 	.byte	0x04, 0x17
        /*001a*/ 	.short	(.L_11 - .L_10)
.L_10:
        /*001c*/ 	.word	0x00000000
        /*0020*/ 	.short	0x0009
        /*0022*/ 	.short	0x0040
        /*0024*/ 	.byte	0x00, 0xf4, 0x21, 0x00


	//----- nvinfo : EIATTR_KPARAM_INFO
	.align		4
.L_11:
        /*0028*/ 	.byte	0x04, 0x17
        /*002a*/ 	.short	(.L_13 - .L_12)
.L_12:
        /*002c*/ 	.word	0x00000000
        /*0030*/ 	.short	0x0008
        /*0032*/ 	.short	0x0038
        /*0034*/ 	.byte	0x00, 0xf0, 0x21, 0x00


	//----- nvinfo : EIATTR_KPARAM_INFO
	.align		4
.L_13:
        /*0038*/ 	.byte	0x04, 0x17
        /*003a*/ 	.short	(.L_15 - .L_14)
.L_14:
        /*003c*/ 	.word	0x00000000
        /*0040*/ 	.short	0x0007
        /*0042*/ 	.short	0x0030
        /*0044*/ 	.byte	0x00, 0xf0, 0x21, 0x00


	//----- nvinfo : EIATTR_KPARAM_INFO
	.align		4
.L_15:
        /*0048*/ 	.byte	0x04, 0x17
        /*004a*/ 	.short	(.L_17 - .L_16)
.L_16:
        /*004c*/ 	.word	0x00000000
        /*0050*/ 	.short	0x0006
        /*0052*/ 	.short	0x0028
        /*0054*/ 	.byte	0x00, 0xf0, 0x21, 0x00


	//----- nvinfo : EIATTR_KPARAM_INFO
	.align		4
.L_17:
        /*0058*/ 	.byte	0x04, 0x17
        /*005a*/ 	.short	(.L_19 - .L_18)
.L_18:
        /*005c*/ 	.word	0x00000000
        /*0060*/ 	.short	0x0005
        /*0062*/ 	.short	0x0020
        /*0064*/ 	.byte	0x00, 0xf0, 0x11, 0x00


	//----- nvinfo : EIATTR_KPARAM_INFO
	.align		4
.L_19:
        /*0068*/ 	.byte	0x04, 0x17
        /*006a*/ 	.short	(.L_21 - .L_20)
.L_20:
        /*006c*/ 	.word	0x00000000
        /*0070*/ 	.short	0x0004
        /*0072*/ 	.short	0x001c
        /*0074*/ 	.byte	0x00, 0xf0, 0x11, 0x00


	//----- nvinfo : EIATTR_KPARAM_INFO
	.align		4
.L_21:
        /*0078*/ 	.byte	0x04, 0x17
        /*007a*/ 	.short	(.L_23 - .L_22)
.L_22:
        /*007c*/ 	.word	0x00000000
        /*0080*/ 	.short	0x0003
        /*0082*/ 	.short	0x0018
        /*0084*/ 	.byte	0x00, 0xf0, 0x11, 0x00


	//----- nvinfo : EIATTR_KPARAM_INFO
	.align		4
.L_23:
        /*0088*/ 	.byte	0x04, 0x17
        /*008a*/ 	.short	(.L_25 - .L_24)
.L_24:
        /*008c*/ 	.word	0x00000000
        /*0090*/ 	.short	0x0002
        /*0092*/ 	.short	0x0010
        /*0094*/ 	.byte	0x00, 0xf4, 0x21, 0x00


	//----- nvinfo : EIATTR_KPARAM_INFO
	.align		4
.L_25:
        /*0098*/ 	.byte	0x04, 0x17
        /*009a*/ 	.short	(.L_27 - .L_26)
.L_26:
        /*009c*/ 	.word	0x00000000
        /*00a0*/ 	.short	0x0001
        /*00a2*/ 	.short	0x0008
        /*00a4*/ 	.byte	0x00, 0xf4, 0x21, 0x00


	//----- nvinfo : EIATTR_KPARAM_INFO
	.align		4
.L_27:
        /*00a8*/ 	.byte	0x04, 0x17
        /*00aa*/ 	.short	(.L_29 - .L_28)
.L_28:
        /*00ac*/ 	.word	0x00000000
        /*00b0*/ 	.short	0x0000
        /*00b2*/ 	.short	0x0000
        /*00b4*/ 	.byte	0x00, 0xf4, 0x21, 0x00


	//----- nvinfo : EIATTR_SPARSE_MMA_MASK
	.align		4
.L_29:
        /*00b8*/ 	.byte	0x03, 0x50
        /*00ba*/ 	.short	0x0000


	//----- nvinfo : EIATTR_MAXREG_COUNT
	.align		4
        /*00bc*/ 	.byte	0x03, 0x1b
        /*00be*/ 	.short	0x00ff


	//----- nvinfo : EIATTR_NUM_BARRIERS
	.align		4
        /*00c0*/ 	.byte	0x02, 0x4c
        /*00c2*/ 	.byte	0x01
	.zero		1


	//----- nvinfo : EIATTR_MERCURY_ISA_VERSION
	.align		4
        /*00c4*/ 	.byte	0x03, 0x5f
        /*00c6*/ 	.short	0x0101


	//----- nvinfo : EIATTR_INT_WARP_WIDE_INSTR_OFFSETS
	.align		4
        /*00c8*/ 	.byte	0x04, 0x31
        /*00ca*/ 	.short	(.L_31 - .L_30)


	//   ....[0]....
.L_30:
        /*00cc*/ 	.word	0x00001660


	//   ....[1]....
        /*00d0*/ 	.word	0x00001680


	//   ....[2]....
        /*00d4*/ 	.word	0x00001690


	//   ....[3]....
        /*00d8*/ 	.word	0x000016a0


	//   ....[4]....
        /*00dc*/ 	.word	0x000017b0


	//   ....[5]....
        /*00e0*/ 	.word	0x00001da0


	//   ....[6]....
        /*00e4*/ 	.word	0x00001db0


	//   ....[7]....
        /*00e8*/ 	.word	0x00001e30


	//   ....[8]....
        /*00ec*/ 	.word	0x00001e40


	//   ....[9]....
        /*00f0*/ 	.word	0x00002240


	//   ....[10]....
        /*00f4*/ 	.word	0x00002260


	//----- nvinfo : EIATTR_COOP_GROUP_MASK_REGIDS
	.align		4
.L_31:
        /*00f8*/ 	.byte	0x04, 0x29
        /*00fa*/ 	.short	(.L_33 - .L_32)


	//   ....[0]....
.L_32:
        /*00fc*/ 	.word	0xffffffff


	//   ....[1]....
        /*0100*/ 	.word	0xffffffff


	//   ....[2]....
        /*0104*/ 	.word	0xffffffff


	//----- nvinfo : EIATTR_COOP_GROUP_INSTR_OFFSETS
	.align		4
.L_33:
        /*0108*/ 	.byte	0x04, 0x28
        /*010a*/ 	.short	(.L_35 - .L_34)


	//   ....[0]....
.L_34:
        /*010c*/ 	.word	0x00000150


	//   ....[1]....
        /*0110*/ 	.word	0x00000700


	//   ....[2]....
        /*0114*/ 	.word	0x00000cf0


	//----- nvinfo : EIATTR_MBARRIER_INSTR_OFFSETS
	.align		4
.L_35:
        /*0118*/ 	.byte	0x04, 0x39
        /*011a*/ 	.short	(.L_37 - .L_36)


	//   ....[0]....
.L_36:
        /*011c*/ 	.word	0x00001810
        /*0120*/ 	.word	0x000000ff
        /*0124*/ 	.word	0x00010000
        /*0128*/ 	.short	0x0100
        /*012a*/ 	.byte	0x18
	.zero		1


	//   ....[1]....
        /*012c*/ 	.word	0x00001830
        /*0130*/ 	.word	0x000000ff
        /*0134*/ 	.word	0x00010008
        /*0138*/ 	.short	0x0100
        /*013a*/ 	.byte	0x18
	.zero		1


	//   ....[2]....
        /*013c*/ 	.word	0x00001850
        /*0140*/ 	.word	0x000000ff
        /*0144*/ 	.word	0x00010010
        /*0148*/ 	.short	0x0100
        /*014a*/ 	.byte	0x18
	.zero		1


	//   ....[3]....
        /*014c*/ 	.word	0x00001870
        /*0150*/ 	.word	0x000000ff
        /*0154*/ 	.word	0x00010018
        /*0158*/ 	.short	0x0100
        /*015a*/ 	.byte	0x18
	.zero		1


	//   ....[4]....
        /*015c*/ 	.word	0x00001f00
        /*0160*/ 	.word	0x000000ff
        /*0164*/ 	.word	0x00010000
        /*0168*/ 	.short	0x010a
        /*016a*/ 	.byte	0x16
	.zero		1


	//   ....[5]....
        /*016c*/ 	.word	0x000021c0
        /*0170*/ 	.word	0x000000ff
        /*0174*/ 	.word	0x00010000
        /*0178*/ 	.short	0x0108
        /*017a*/ 	.byte	0x18
	.zero		1


	//   ....[6]....
        /*017c*/ 	.word	0x00002300
        /*0180*/ 	.word	0x000000ff
        /*0184*/ 	.word	0x00010008
        /*0188*/ 	.short	0x0108
        /*018a*/ 	.byte	0x18
	.zero		1


	//   ....[7]....
        /*018c*/ 	.word	0x00002420
        /*0190*/ 	.word	0x000000ff
        /*0194*/ 	.word	0x00010010
        /*0198*/ 	.short	0x0108
        /*019a*/ 	.byte	0x18
	.zero		1


	//   ....[8]....
        /*019c*/ 	.word	0x00002500
        /*01a0*/ 	.word	0x000000ff
        /*01a4*/ 	.word	0x00010018
        /*01a8*/ 	.short	0x0108
        /*01aa*/ 	.byte	0x18
	.zero		1


	//   ....[9]....
        /*01ac*/ 	.word	0x00002860
        /*01b0*/ 	.word	0x000000ff
        /*01b4*/ 	.word	0x00010000
        /*01b8*/ 	.short	0x010a
        /*01ba*/ 	.byte	0x16
	.zero		1


	//----- nvinfo : EIATTR_NUM_MBARRIERS
	.align		4
.L_37:
        /*01bc*/ 	.byte	0x03, 0x38
        /*01be*/ 	.short	0x0004


	//----- nvinfo : EIATTR_EXIT_INSTR_OFFSETS
	.align		4
        /*01c0*/ 	.byte	0x04, 0x1c
        /*01c2*/ 	.short	(.L_39 - .L_38)


	//   ....[0]....
.L_38:
        /*01c4*/ 	.word	0x00002850


	//----- nvinfo : EIATTR_REQNTID
	.align		4
.L_39:
        /*01c8*/ 	.byte	0x04, 0x10
        /*01ca*/ 	.short	(.L_41 - .L_40)
.L_40:
        /*01cc*/ 	.word	0x00000080
        /*01d0*/ 	.word	0x00000001
        /*01d4*/ 	.word	0x00000001


	//----- nvinfo : EIATTR_CRS_STACK_SIZE
	.align		4
.L_41:
        /*01d8*/ 	.byte	0x04, 0x1e
        /*01da*/ 	.short	(.L_43 - .L_42)
.L_42:
        /*01dc*/ 	.word	0x00000000


	//----- nvinfo : EIATTR_CBANK_PARAM_SIZE
	.align		4
.L_43:
        /*01e0*/ 	.byte	0x03, 0x19
        /*01e2*/ 	.short	0x0050


	//----- nvinfo : EIATTR_PARAM_CBANK
	.align		4
        /*01e4*/ 	.byte	0x04, 0x0a
        /*01e6*/ 	.short	(.L_45 - .L_44)
	.align		4
.L_44:
        /*01e8*/ 	.word	index@(.nv.constant0.gluon_wgmma)
        /*01ec*/ 	.short	0x0210
        /*01ee*/ 	.short	0x0050


	//----- nvinfo : EIATTR_SW_WAR
	.align		4
.L_45:
        /*01f0*/ 	.byte	0x04, 0x36
        /*01f2*/ 	.short	(.L_47 - .L_46)
.L_46:
        /*01f4*/ 	.word	0x00000008
.L_47:


//--------------------- .nv.callgraph             --------------------------
	.section	.nv.callgraph,"",@"SHT_CUDA_CALLGRAPH"
	.align	4
	.sectionentsize	8
	.align		4
        /*0000*/ 	.word	0x00000000
	.align		4
        /*0004*/ 	.word	0xffffffff
	.align		4
        /*0008*/ 	.word	0x00000000
	.align		4
        /*000c*/ 	.word	0xfffffffe
	.align		4
        /*0010*/ 	.word	0x00000000
	.align		4
        /*0014*/ 	.word	0xfffffffd
	.align		4
        /*0018*/ 	.word	0x00000000
	.align		4
        /*001c*/ 	.word	0xfffffffc


//--------------------- .text.gluon_wgmma         --------------------------
	.section	.text.gluon_wgmma,"ax",@progbits
	.align	128
        .global         gluon_wgmma
        .type           gluon_wgmma,@function
        .size           gluon_wgmma,(.L_x_52 - gluon_wgmma)
        .other          gluon_wgmma,@"STO_CUDA_ENTRY STV_DEFAULT"
gluon_wgmma:
.text.gluon_wgmma:
[----:B------:R-:W-:Y:S01]  /*0000*/  LDC R1, c[0x0][0x28] ;  /* 0x00000a00ff017b82 */ /* 0x000fe20000000800 */
[----:B------:R-:W1:Y:S07]  /*0010*/  S2R R0, SR_TID.X ;  /* 0x0000000000007919 */ /* 0x000e6e0000002100 */
[----:B------:R-:W2:Y:S01]  /*0020*/  S2UR UR4, SR_CgaCtaId ;  /* 0x00000000000479c3 */ /* 0x000ea20000008800 */
[----:B------:R-:W-:Y:S01]  /*0030*/  UMOV UR24, 0x400 ;  /* 0x0000040000187882 */ /* 0x000fe20000000000 */
[----:B------:R-:W-:Y:S01]  /*0040*/  ULDC UR6, c[0x0][0xc] ;  /* 0x0000030000067ab9 */ /* 0x000fe20000000800 */
[----:B------:R-:W-:Y:S01]  /*0050*/  ULDC.64 UR30, c[0x0][0x250] ;  /* 0x00009400001e7ab9 */ /* 0x000fe20000000a00 */
[----:B------:R-:W-:Y:S04]  /*0060*/  BSSY B0, `(.L_x_0) ;  /* 0x000001f000007945 */ /* 0x000fe80003800000 */
[----:B------:R-:W3:Y:S08]  /*0070*/  LDC R6, c[0x0][0x228] ;  /* 0x00008a00ff067b82 */ /* 0x000ef00000000800 */
[----:B------:R-:W4:Y:S08]  /*0080*/  LDC R13, c[0x0][0x230] ;  /* 0x00008c00ff0d7b82 */ /* 0x000f300000000800 */
[----:B------:R-:W-:Y:S01]  /*0090*/  S2UR UR32, SR_CTAID.Y ;  /* 0x00000000002079c3 */ /* 0x000fe20000002600 */
[----:B--2---:R-:W-:-:S03]  /*00a0*/  ULEA UR24, UR4, UR24, 0x18 ;  /* 0x0000001804187291 */ /* 0x004fc6000f8ec03f */
[----:B------:R-:W-:Y:S01]  /*00b0*/  ULDC UR4, c[0x0][0x10] ;  /* 0x0000040000047ab9 */ /* 0x000fe20000000800 */
[----:B-1----:R-:W-:-:S03]  /*00c0*/  LOP3.LUT R2, R0, 0x7f, RZ, 0xc0, !PT ;  /* 0x0000007f00027812 */ /* 0x002fc600078ec0ff */
[----:B------:R-:W1:Y:S01]  /*00d0*/  S2UR UR5, SR_CTAID.Z ;  /* 0x00000000000579c3 */ /* 0x000e620000002700 */
[----:B---3--:R-:W-:Y:S01]  /*00e0*/  VIADD R6, R6, 0xffffffff ;  /* 0xffffffff06067836 */ /* 0x008fe20000000000 */
[C---:B------:R-:W-:Y:S02]  /*00f0*/  ISETP.GE.U32.AND P0, PT, R2.reuse, 0x20, PT ;  /* 0x000000200200780c */ /* 0x040fe40003f06070 */
[C---:B------:R-:W-:Y:S02]  /*0100*/  ISETP.NE.U32.AND P2, PT, R2.reuse, RZ, PT ;  /* 0x000000ff0200720c */ /* 0x040fe40003f45070 */
[----:B------:R-:W-:Y:S02]  /*0110*/  LEA R12, R2, UR24, 0x2 ;  /* 0x00000018020c7c11 */ /* 0x000fe4000f8e10ff */
[----:B------:R-:W2:Y:S01]  /*0120*/  S2UR UR33, SR_CTAID.X ;  /* 0x00000000002179c3 */ /* 0x000ea20000002500 */
[----:B----4-:R-:W-:-:S06]  /*0130*/  VIADD R9, R13, 0xffffffff ;  /* 0xffffffff0d097836 */ /* 0x010fcc0000000000 */
[----:B------:R3:W-:Y:S01]  /*0140*/  @!P0 STS [R12], RZ ;  /* 0x000000ff0c008388 */ /* 0x0007e20000000800 */
[----:B------:R-:W-:-:S03]  /*0150*/  NOP ;  /* 0x0000000000007918 */ /* 0x000fc60000000000 */
[----:B------:R3:W-:Y:S01]  /*0160*/  @!P2 STS [UR24+0x24], R6 ;  /* 0x00002406ff00a988 */ /* 0x0007e20008000818 */
[----:B-1----:R-:W-:-:S03]  /*0170*/  UIMAD UR4, UR5, UR4, UR32 ;  /* 0x00000004050472a4 */ /* 0x002fc6000f8e0220 */
[----:B------:R3:W-:Y:S01]  /*0180*/  @!P2 STS [UR24+0x20], R9 ;  /* 0x00002009ff00a988 */ /* 0x0007e20008000818 */
[----:B--2---:R-:W-:-:S04]  /*0190*/  UIMAD UR4, UR4, UR6, UR33 ;  /* 0x00000006040472a4 */ /* 0x004fc8000f8e0221 */
[----:B------:R-:W-:-:S03]  /*01a0*/  UIMAD UR5, UR4, 0x180, URZ ;  /* 0x00000180040578a4 */ /* 0x000fc6000f8e023f */
[----:B------:R-:W-:Y:S01]  /*01b0*/  UMOV UR4, URZ ;  /* 0x0000003f00047c82 */ /* 0x000fe20008000000 */
[----:B------:R-:W-:-:S04]  /*01c0*/  UIADD3 UR26, UP0, UR5, UR30, URZ ;  /* 0x0000001e051a7290 */ /* 0x000fc8000ff1e03f */
[----:B------:R-:W-:Y:S01]  /*01d0*/  ULEA.HI.X.SX32 UR27, UR5, UR31, 0x1, UP0 ;  /* 0x0000001f051b7291 */ /* 0x000fe200080f0e3f */
[----:B---3--:R-:W-:Y:S11]  /*01e0*/  @P2 BRA `(.L_x_1) ;  /* 0x0000000000182947 */ /* 0x008ff60003800000 */
[----:B------:R-:W1:Y:S01]  /*01f0*/  LDS R3, [UR24+0x8] ;  /* 0x00000818ff037984 */ /* 0x000e620008000800 */
[----:B------:R-:W2:Y:S01]  /*0200*/  LDC.64 R10, c[0x0][0x210] ;  /* 0x00008400ff0a7b82 */ /* 0x000ea20000000a00 */
[----:B------:R-:W-:Y:S02]  /*0210*/  IMAD.MOV.U32 R4, RZ, RZ, 0x70 ;  /* 0x00000070ff047424 */ /* 0x000fe400078e00ff */
[----:B--2---:R2:W-:Y:S03]  /*0220*/  STS.64 [UR24], R10 ;  /* 0x0000000aff007988 */ /* 0x0045e60008000a18 */
[----:B-1----:R-:W-:-:S05]  /*0230*/  LOP3.LUT R3, R3, 0x10, R4, 0xd8, !PT ;  /* 0x0000001003037812 */ /* 0x002fca00078ed804 */
[----:B------:R2:W-:Y:S02]  /*0240*/  STS [UR24+0x8], R3 ;  /* 0x00000803ff007988 */ /* 0x0005e40008000818 */
.L_x_1:
[----:B------:R-:W-:Y:S05]  /*0250*/  BSYNC B0 ;  /* 0x0000000000007941 */ /* 0x000fea0003800000 */
.L_x_0:
[----:B------:R-:W-:Y:S04]  /*0260*/  BSSY B0, `(.L_x_2) ;  /* 0x000000a000007945 */ /* 0x000fe80003800000 */
[----:B------:R-:W-:Y:S05]  /*0270*/  @P2 BRA `(.L_x_3) ;  /* 0x0000000000202947 */ /* 0x000fea0003800000 */
[----:B--2---:R-:W1:Y:S01]  /*0280*/  LDS R3, [UR24+0x34] ;  /* 0x00003418ff037984 */ /* 0x004e620008000800 */
[----:B------:R-:W-:Y:S02]  /*0290*/  IMAD.MOV.U32 R4, RZ, RZ, 0x1f000000 ;  /* 0x1f000000ff047424 */ /* 0x000fe400078e00ff */
[----:B------:R-:W-:Y:S01]  /*02a0*/  @!P2 IMAD.MOV.U32 R5, RZ, RZ, 0x7f ;  /* 0x0000007fff05a424 */ /* 0x000fe200078e00ff */
[----:B------:R-:W2:Y:S02]  /*02b0*/  @!P2 LDS R8, [UR24+0x38] ;  /* 0x00003818ff08a984 */ /* 0x000ea40008000800 */
[----:B-1----:R-:W-:Y:S02]  /*02c0*/  LOP3.LUT R3, R3, 0xff000000, R4, 0xb8, !PT ;  /* 0xff00000003037812 */ /* 0x002fe400078eb804 */
[----:B--2---:R-:W-:-:S03]  /*02d0*/  @!P2 LOP3.LUT R4, R8, 0xff, R5, 0xb8, !PT ;  /* 0x000000ff0804a812 */ /* 0x004fc600078eb805 */
[----:B------:R1:W-:Y:S04]  /*02e0*/  STS [UR24+0x34], R3 ;  /* 0x00003403ff007988 */ /* 0x0003e80008000818 */
[----:B------:R1:W-:Y:S02]  /*02f0*/  @!P2 STS [UR24+0x38], R4 ;  /* 0x00003804ff00a988 */ /* 0x0003e40008000818 */
.L_x_3:
[----:B------:R-:W-:Y:S05]  /*0300*/  BSYNC B0 ;  /* 0x0000000000007941 */ /* 0x000fea0003800000 */
.L_x_2:
[----:B------:R-:W-:Y:S04]  /*0310*/  BSSY B0, `(.L_x_4) ;  /* 0x000000e000007945 */ /* 0x000fe80003800000 */
[----:B------:R-:W-:Y:S05]  /*0320*/  @P2 BRA `(.L_x_5) ;  /* 0x0000000000302947 */ /* 0x000fea0003800000 */
[----:B-1----:R-:W1:Y:S01]  /*0330*/  LDS R4, [UR24+0x34] ;  /* 0x00003418ff047984 */ /* 0x002e620008000800 */
[----:B--2---:R-:W2:Y:S03]  /*0340*/  LDC.64 R10, c[0x0][0x238] ;  /* 0x00008e00ff0a7b82 */ /* 0x004ea60000000a00 */
[----:B------:R-:W3:Y:S01]  /*0350*/  LDS R3, [UR24+0x1c] ;  /* 0x00001c18ff037984 */ /* 0x000ee20008000800 */
[C---:B--2---:R-:W-:Y:S01]  /*0360*/  SHF.L.U64.HI R8, R10.reuse, 0x1, R11 ;  /* 0x000000010a087819 */ /* 0x044fe2000001020b */
[----:B------:R-:W-:-:S03]  /*0370*/  IMAD.SHL.U32 R5, R10, 0x2, RZ ;  /* 0x000000020a057824 */ /* 0x000fc600078e00ff */
[--C-:B------:R-:W-:Y:S02]  /*0380*/  SHF.R.U32.HI R10, RZ, 0x4, R8.reuse ;  /* 0x00000004ff0a7819 */ /* 0x100fe40000011608 */
[----:B------:R-:W-:-:S05]  /*0390*/  SHF.R.U64 R5, R5, 0x4, R8 ;  /* 0x0000000405057819 */ /* 0x000fca0000001208 */
[----:B------:R4:W-:Y:S01]  /*03a0*/  STS [UR24+0xc], R5 ;  /* 0x00000c05ff007988 */ /* 0x0009e20008000818 */
[----:B-1----:R-:W-:Y:S02]  /*03b0*/  LOP3.LUT R4, R4, 0x7, RZ, 0xb8, !PT ;  /* 0x0000000704047812 */ /* 0x002fe400078eb8ff */
[----:B---3--:R-:W-:-:S03]  /*03c0*/  LOP3.LUT R3, R3, 0xf, R10, 0xb8, !PT ;  /* 0x0000000f03037812 */ /* 0x008fc600078eb80a */
[----:B------:R4:W-:Y:S04]  /*03d0*/  STS [UR24+0x34], R4 ;  /* 0x00003404ff007988 */ /* 0x0009e80008000818 */
[----:B------:R4:W-:Y:S02]  /*03e0*/  STS [UR24+0x1c], R3 ;  /* 0x00001c03ff007988 */ /* 0x0009e40008000818 */
.L_x_5:
[----:B------:R-:W-:Y:S05]  /*03f0*/  BSYNC B0 ;  /* 0x0000000000007941 */ /* 0x000fea0003800000 */
.L_x_4:
[----:B------:R-:W-:Y:S04]  /*0400*/  BSSY B1, `(.L_x_6) ;  /* 0x000001a000017945 */ /* 0x000fe80003800000 */
[----:B------:R-:W-:Y:S04]  /*0410*/  BSSY B0, `(.L_x_7) ;  /* 0x0000015000007945 */ /* 0x000fe80003800000 */
[----:B------:R-:W-:Y:S05]  /*0420*/  @P2 BRA `(.L_x_8) ;  /* 0x0000000000202947 */ /* 0x000fea0003800000 */
[----:B-12-4-:R-:W1:Y:S02]  /*0430*/  LDS R3, [UR24+0x34] ;  /* 0x00003418ff037984 */ /* 0x016e640008000800 */
[----:B-1----:R-:W-:-:S05]  /*0440*/  LOP3.LUT R3, R3, 0x38, RZ, 0xb8, !PT ;  /* 0x0000003803037812 */ /* 0x002fca00078eb8ff */
[----:B------:R1:W-:Y:S01]  /*0450*/  STS [UR24+0x34], R3 ;  /* 0x00003403ff007988 */ /* 0x0003e20008000818 */
[----:B------:R-:W-:Y:S05]  /*0460*/  @P2 BRA `(.L_x_9) ;  /* 0x0000000000202947 */ /* 0x000fea0003800000 */
[----:B-1----:R-:W1:Y:S01]  /*0470*/  LDS R3, [UR24+0x8] ;  /* 0x00000818ff037984 */ /* 0x002e620008000800 */
[----:B------:R-:W-:-:S05]  /*0480*/  IMAD.MOV.U32 R4, RZ, RZ, 0x780 ;  /* 0x00000780ff047424 */ /* 0x000fca00078e00ff */
[----:B-1----:R-:W-:-:S05]  /*0490*/  LOP3.LUT R3, R3, 0x500, R4, 0xd8, !PT ;  /* 0x0000050003037812 */ /* 0x002fca00078ed804 */
[----:B------:R3:W-:Y:S02]  /*04a0*/  STS [UR24+0x8], R3 ;  /* 0x00000803ff007988 */ /* 0x0007e40008000818 */
.L_x_8:
[----:B------:R-:W-:Y:S05]  /*04b0*/  @P2 BRA `(.L_x_10) ;  /* 0x0000000000282947 */ /* 0x000fea0003800000 */
[----:B-1234-:R-:W1:Y:S02]  /*04c0*/  LDS R3, [UR24+0x8] ;  /* 0x00000818ff037984 */ /* 0x01ee640008000800 */
[----:B-1----:R-:W-:-:S05]  /*04d0*/  LOP3.LUT R3, R3, 0x1800, RZ, 0xb8, !PT ;  /* 0x0000180003037812 */ /* 0x002fca00078eb8ff */
[----:B------:R2:W-:Y:S02]  /*04e0*/  STS [UR24+0x8], R3 ;  /* 0x00000803ff007988 */ /* 0x0005e40008000818 */
.L_x_9:
[----:B------:R-:W-:Y:S05]  /*04f0*/  @P2 BREAK B0 ;  /* 0x0000000000002942 */ /* 0x000fea0003800000 */
[----:B------:R-:W-:Y:S05]  /*0500*/  @P2 BRA `(.L_x_11) ;  /* 0x0000000000242947 */ /* 0x000fea0003800000 */
[----:B------:R-:W3:Y:S01]  /*0510*/  LDS R4, [UR24+0x8] ;  /* 0x00000818ff047984 */ /* 0x000ee20008000800 */
[----:B-12---:R-:W-:-:S05]  /*0520*/  IMAD.MOV.U32 R3, RZ, RZ, 0x6000 ;  /* 0x00006000ff037424 */ /* 0x006fca00078e00ff */
[----:B---3--:R-:W-:-:S04]  /*0530*/  LOP3.LUT R3, R4, 0x4000, R3, 0xd8, !PT ;  /* 0x0000400004037812 */ /* 0x008fc800078ed803 */
[----:B------:R-:W-:-:S05]  /*0540*/  LOP3.LUT R3, R3, 0x400000, RZ, 0xb8, !PT ;  /* 0x0040000003037812 */ /* 0x000fca00078eb8ff */
[----:B------:R5:W-:Y:S02]  /*0550*/  STS [UR24+0x8], R3 ;  /* 0x00000803ff007988 */ /* 0x000be40008000818 */
.L_x_10:
[----:B------:R-:W-:Y:S05]  /*0560*/  BSYNC B0 ;  /* 0x0000000000007941 */ /* 0x000fea0003800000 */
.L_x_7:
[----:B-12345:R-:W1:Y:S02]  /*0570*/  @!P2 LDS R3, [UR24+0x8] ;  /* 0x00000818ff03a984 */ /* 0x03ee640008000800 */
[----:B-1----:R-:W-:-:S05]  /*0580*/  @!P2 LOP3.LUT R3, R3, 0x8000, RZ, 0xb8, !PT ;  /* 0x000080000303a812 */ /* 0x002fca00078eb8ff */
[----:B------:R3:W-:Y:S02]  /*0590*/  @!P2 STS [UR24+0x8], R3 ;  /* 0x00000803ff00a988 */ /* 0x0007e40008000818 */
.L_x_11:
[----:B------:R-:W-:Y:S05]  /*05a0*/  BSYNC B1 ;  /* 0x0000000000017941 */ /* 0x000fea0003800000 */
.L_x_6:
[----:B------:R-:W-:Y:S05]  /*05b0*/  WARPSYNC.ALL ;  /* 0x0000000000007948 */ /* 0x000fea0003800000 */
[----:B------:R-:W-:Y:S05]  /*05c0*/  @P0 BRA `(.L_x_12) ;  /* 0x0000000000280947 */ /* 0x000fea0003800000 */
[----:B-123--:R-:W1:Y:S01]  /*05d0*/  S2R R3, SR_LANEID ;  /* 0x0000000000037919 */ /* 0x00ee620000000000 */
[----:B------:R-:W-:Y:S05]  /*05e0*/  WARPSYNC.ALL ;  /* 0x0000000000007948 */ /* 0x000fea0003800000 */
[----:B-1----:R-:W-:-:S05]  /*05f0*/  IMAD.SHL.U32 R3, R3, 0x4, RZ ;  /* 0x0000000403037824 */ /* 0x002fca00078e00ff */
[----:B------:R-:W1:Y:S01]  /*0600*/  LDS R7, [R3+UR24] ;  /* 0x0000001803077984 */ /* 0x000e620008000800 */
[----:B------:R-:W-:-:S05]  /*0610*/  IADD3 R4, P1, R3, UR26, RZ ;  /* 0x0000001a03047c10 */ /* 0x000fca000ff3e0ff */
[----:B------:R-:W-:-:S05]  /*0620*/  IMAD.X R5, RZ, RZ, UR27, P1 ;  /* 0x0000001bff057e24 */ /* 0x000fca00088e06ff */
[----:B-1----:R4:W5:Y:S01]  /*0630*/  ATOMG.E.EXCH.STRONG.GPU PT, RZ, [R4], R7 ;  /* 0x0000000704ff73a8 */ /* 0x00296200041ee100 */
[----:B------:R-:W-:-:S04]  /*0640*/  DEPBAR {5,4,3,2,1,0} ;  /* 0x0000003f0000791a */ /* 0x000fc80000000000 */
[----:B------:R4:W-:Y:S01]  /*0650*/  UTMACCTL.IV [UR26] ;  /* 0x000000001a0079b9 */ /* 0x0009e20008000000 */
[----:B------:R-:W-:Y:S01]  /*0660*/  NOP ;  /* 0x0000000000007918 */ /* 0x000fe20000000000 */
.L_x_12:
[----:B------:R-:W-:Y:S05]  /*0670*/  @P0 BRA `(.L_x_13) ;  /* 0x00000000000c0947 */ /* 0x000fea0003800000 */
[----:B------:R0:W-:Y:S01]  /*0680*/  UTMACMDFLUSH ;  /* 0x00000000000079b7 */ /* 0x0001e20000000000 */
[----:B------:R-:W-:Y:S05]  /*0690*/  @P0 BRA `(.L_x_13) ;  /* 0x0000000000040947 */ /* 0x000fea0003800000 */
[----:B------:R-:W-:-:S04]  /*06a0*/  DEPBAR.LE SB0, 0x0 ;  /* 0x000080000000791a */ /* 0x000fc80000000000 */
.L_x_13:
[----:B------:R-:W-:Y:S05]  /*06b0*/  WARPSYNC.ALL ;  /* 0x0000000000007948 */ /* 0x000fea0003800000 */
[----:B-----5:R-:W-:Y:S06]  /*06c0*/  BAR.SYNC.DEFER_BLOCKING 0x0 ;  /* 0x0000000000007b1d */ /* 0x020fec0000010000 */
[----:B------:R-:W-:Y:S02]  /*06d0*/  BSSY B1, `(.L_x_14) ;  /* 0x000000b000017945 */ /* 0x000fe40003800000 */
[----:B------:R-:W-:Y:S06]  /*06e0*/  BAR.SYNC.DEFER_BLOCKING 0x0 ;  /* 0x0000000000007b1d */ /* 0x000fec0000010000 */
[----:B------:R5:W-:Y:S01]  /*06f0*/  @!P0 STS [R12], RZ ;  /* 0x000000ff0c008388 */ /* 0x000be20000000800 */
[----:B------:R-:W-:Y:S01]  /*0700*/  NOP ;  /* 0x0000000000007918 */ /* 0x000fe20000000000 */
[----:B------:R-:W-:Y:S05]  /*0710*/  @P2 BRA `(.L_x_15) ;  /* 0x0000000000182947 */ /* 0x000fea0003800000 */
[----:B-123--:R-:W1:Y:S01]  /*0720*/  LDS R3, [UR24+0x8] ;  /* 0x00000818ff037984 */ /* 0x00ee620008000800 */
[----:B------:R-:W2:Y:S01]  /*0730*/  LDC.64 R10, c[0x0][0x218] ;  /* 0x00008600ff0a7b82 */ /* 0x000ea20000000a00 */
[----:B----4-:R-:W-:Y:S02]  /*0740*/  IMAD.MOV.U32 R4, RZ, RZ, 0x70 ;  /* 0x00000070ff047424 */ /* 0x010fe400078e00ff */
[----:B--2---:R2:W-:Y:S03]  /*0750*/  STS.64 [UR24], R10 ;  /* 0x0000000aff007988 */ /* 0x0045e60008000a18 */
[----:B-1----:R-:W-:-:S05]  /*0760*/  LOP3.LUT R3, R3, 0x10, R4, 0xd8, !PT ;  /* 0x0000001003037812 */ /* 0x002fca00078ed804 */
[----:B------:R2:W-:Y:S02]  /*0770*/  STS [UR24+0x8], R3 ;  /* 0x00000803ff007988 */ /* 0x0005e40008000818 */
.L_x_15:
[----:B----4-:R-:W-:Y:S05]  /*0780*/  BSYNC B1 ;  /* 0x0000000000017941 */ /* 0x010fea0003800000 */
.L_x_14:
[----:B------:R-:W-:Y:S04]  /*0790*/  BSSY B2, `(.L_x_16) ;  /* 0x000000f000027945 */ /* 0x000fe80003800000 */
[----:B------:R-:W-:Y:S04]  /*07a0*/  BSSY B1, `(.L_x_17) ;  /* 0x000000c000017945 */ /* 0x000fe80003800000 */
[----:B------:R-:W-:Y:S05]  /*07b0*/  @P2 BRA `(.L_x_18) ;  /* 0x0000000000282947 */ /* 0x000fea0003800000 */
[----:B-123--:R-:W1:Y:S01]  /*07c0*/  LDS R3, [UR24+0x34] ;  /* 0x00003418ff037984 */ /* 0x00ee620008000800 */
[----:B------:R-:W-:Y:S01]  /*07d0*/  IMAD.MOV.U32 R4, RZ, RZ, 0x1f000000 ;  /* 0x1f000000ff047424 */ /* 0x000fe200078e00ff */
[----:B------:R-:W-:Y:S05]  /*07e0*/  @P2 BREAK B1 ;  /* 0x0000000000012942 */ /* 0x000fea0003800000 */
[----:B-1----:R-:W-:-:S05]  /*07f0*/  LOP3.LUT R3, R3, 0xff000000, R4, 0xb8, !PT ;  /* 0xff00000003037812 */ /* 0x002fca00078eb804 */
[----:B------:R1:W-:Y:S01]  /*0800*/  STS [UR24+0x34], R3 ;  /* 0x00003403ff007988 */ /* 0x0003e20008000818 */
[----:B------:R-:W-:Y:S05]  /*0810*/  @P2 BRA `(.L_x_19) ;  /* 0x0000000000182947 */ /* 0x000fea0003800000 */
[----:B-1----:R-:W1:Y:S01]  /*0820*/  LDS R3, [UR24+0x38] ;  /* 0x00003818ff037984 */ /* 0x002e620008000800 */
[----:B------:R-:W-:-:S05]  /*0830*/  IMAD.MOV.U32 R4, RZ, RZ, 0x7f ;  /* 0x0000007fff047424 */ /* 0x000fca00078e00ff */
[----:B-1----:R-:W-:-:S05]  /*0840*/  LOP3.LUT R3, R3, 0xff, R4, 0xb8, !PT ;  /* 0x000000ff03037812 */ /* 0x002fca00078eb804 */
[----:B------:R4:W-:Y:S02]  /*0850*/  STS [UR24+0x38], R3 ;  /* 0x00003803ff007988 */ /* 0x0009e40008000818 */
.L_x_18:
[----:B------:R-:W-:Y:S05]  /*0860*/  BSYNC B1 ;  /* 0x0000000000017941 */ /* 0x000fea0003800000 */
.L_x_17:
[----:B------:R1:W-:Y:S02]  /*0870*/  @!P2 STS [UR24+0x20], R9 ;  /* 0x00002009ff00a988 */ /* 0x0003e40008000818 */
.L_x_19:
[----:B------:R-:W-:Y:S05]  /*0880*/  BSYNC B2 ;  /* 0x0000000000027941 */ /* 0x000fea0003800000 */
.L_x_16:
[----:B------:R-:W-:Y:S05]  /*0890*/  WARPSYNC.ALL ;  /* 0x0000000000007948 */ /* 0x000fea0003800000 */
[----:B-1234-:R-:W1:Y:S01]  /*08a0*/  LDC R3, c[0x0][0x22c] ;  /* 0x00008b00ff037b82 */ /* 0x01ee620000000800 */
[----:B------:R-:W-:Y:S01]  /*08b0*/  BSSY B2, `(.L_x_20) ;  /* 0x0000010000027945 */ /* 0x000fe20003800000 */
[----:B-1----:R-:W-:-:S05]  /*08c0*/  VIADD R3, R3, 0xffffffff ;  /* 0xffffffff03037836 */ /* 0x002fca0000000000 */
[----:B------:R1:W-:Y:S01]  /*08d0*/  @!P2 STS [UR24+0x24], R3 ;  /* 0x00002403ff00a988 */ /* 0x0003e20008000818 */
[----:B------:R-:W-:Y:S05]  /*08e0*/  @P2 BRA `(.L_x_21) ;  /* 0x0000000000302947 */ /* 0x000fea0003800000 */
[----:B------:R-:W2:Y:S01]  /*08f0*/  LDS R5, [UR24+0x34] ;  /* 0x00003418ff057984 */ /* 0x000ea20008000800 */
[----:B------:R-:W3:Y:S03]  /*0900*/  LDC.64 R10, c[0x0][0x240] ;  /* 0x00009000ff0a7b82 */ /* 0x000ee60000000a00 */
[----:B------:R-:W4:Y:S01]  /*0910*/  LDS R4, [UR24+0x1c] ;  /* 0x00001c18ff047984 */ /* 0x000f220008000800 */
[C---:B---3--:R-:W-:Y:S01]  /*0920*/  SHF.L.U64.HI R8, R10.reuse, 0x1, R11 ;  /* 0x000000010a087819 */ /* 0x048fe2000001020b */
[----:B------:R-:W-:-:S03]  /*0930*/  IMAD.SHL.U32 R7, R10, 0x2, RZ ;  /* 0x000000020a077824 */ /* 0x000fc600078e00ff */
[--C-:B------:R-:W-:Y:S02]  /*0940*/  SHF.R.U32.HI R9, RZ, 0x4, R8.reuse ;  /* 0x00000004ff097819 */ /* 0x100fe40000011608 */
[----:B------:R-:W-:-:S05]  /*0950*/  SHF.R.U64 R7, R7, 0x4, R8 ;  /* 0x0000000407077819 */ /* 0x000fca0000001208 */
[----:B------:R3:W-:Y:S01]  /*0960*/  STS [UR24+0xc], R7 ;  /* 0x00000c07ff007988 */ /* 0x0007e20008000818 */
[----:B--2---:R-:W-:Y:S02]  /*0970*/  LOP3.LUT R5, R5, 0x7, RZ, 0xb8, !PT ;  /* 0x0000000705057812 */ /* 0x004fe400078eb8ff */
[----:B----4-:R-:W-:-:S03]  /*0980*/  LOP3.LUT R4, R4, 0xf, R9, 0xb8, !PT ;  /* 0x0000000f04047812 */ /* 0x010fc600078eb809 */
[----:B------:R3:W-:Y:S04]  /*0990*/  STS [UR24+0x34], R5 ;  /* 0x00003405ff007988 */ /* 0x0007e80008000818 */
[----:B------:R3:W-:Y:S02]  /*09a0*/  STS [UR24+0x1c], R4 ;  /* 0x00001c04ff007988 */ /* 0x0007e40008000818 */
.L_x_21:
[----:B------:R-:W-:Y:S05]  /*09b0*/  BSYNC B2 ;  /* 0x0000000000027941 */ /* 0x000fea0003800000 */
.L_x_20:
[----:B------:R-:W-:Y:S04]  /*09c0*/  BSSY B3, `(.L_x_22) ;  /* 0x000001a000037945 */ /* 0x000fe80003800000 */
[----:B------:R-:W-:Y:S04]  /*09d0*/  BSSY B2, `(.L_x_23) ;  /* 0x0000015000027945 */ /* 0x000fe80003800000 */
[----:B------:R-:W-:Y:S05]  /*09e0*/  @P2 BRA `(.L_x_24) ;  /* 0x0000000000202947 */ /* 0x000fea0003800000 */
[----:B---3--:R-:W2:Y:S02]  /*09f0*/  LDS R4, [UR24+0x34] ;  /* 0x00003418ff047984 */ /* 0x008ea40008000800 */
[----:B--2---:R-:W-:-:S05]  /*0a00*/  LOP3.LUT R4, R4, 0x38, RZ, 0xb8, !PT ;  /* 0x0000003804047812 */ /* 0x004fca00078eb8ff */
[----:B------:R2:W-:Y:S01]  /*0a10*/  STS [UR24+0x34], R4 ;  /* 0x00003404ff007988 */ /* 0x0005e20008000818 */
[----:B------:R-:W-:Y:S05]  /*0a20*/  @P2 BRA `(.L_x_25) ;  /* 0x0000000000202947 */ /* 0x000fea0003800000 */
[----:B--2---:R-:W2:Y:S01]  /*0a30*/  LDS R4, [UR24+0x8] ;  /* 0x00000818ff047984 */ /* 0x004ea20008000800 */
[----:B------:R-:W-:-:S05]  /*0a40*/  IMAD.MOV.U32 R5, RZ, RZ, 0x780 ;  /* 0x00000780ff057424 */ /* 0x000fca00078e00ff */
[----:B--2---:R-:W-:-:S05]  /*0a50*/  LOP3.LUT R4, R4, 0x500, R5, 0xd8, !PT ;  /* 0x0000050004047812 */ /* 0x004fca00078ed805 */
[----:B------:R2:W-:Y:S02]  /*0a60*/  STS [UR24+0x8], R4 ;  /* 0x00000804ff007988 */ /* 0x0005e40008000818 */
.L_x_24:
[----:B------:R-:W-:Y:S05]  /*0a70*/  @P2 BRA `(.L_x_26) ;  /* 0x0000000000282947 */ /* 0x000fea0003800000 */
[----:B--23--:R-:W2:Y:S02]  /*0a80*/  LDS R4, [UR24+0x8] ;  /* 0x00000818ff047984 */ /* 0x00cea40008000800 */
[----:B--2---:R-:W-:-:S05]  /*0a90*/  LOP3.LUT R4, R4, 0x1800, RZ, 0xb8, !PT ;  /* 0x0000180004047812 */ /* 0x004fca00078eb8ff */
[----:B------:R3:W-:Y:S02]  /*0aa0*/  STS [UR24+0x8], R4 ;  /* 0x00000804ff007988 */ /* 0x0007e40008000818 */
.L_x_25:
[----:B------:R-:W-:Y:S05]  /*0ab0*/  @P2 BREAK B2 ;  /* 0x0000000000022942 */ /* 0x000fea0003800000 */
[----:B------:R-:W-:Y:S05]  /*0ac0*/  @P2 BRA `(.L_x_27) ;  /* 0x0000000000242947 */ /* 0x000fea0003800000 */
[----:B--23--:R-:W2:Y:S01]  /*0ad0*/  LDS R4, [UR24+0x8] ;  /* 0x00000818ff047984 */ /* 0x00cea20008000800 */
[----:B------:R-:W-:-:S05]  /*0ae0*/  IMAD.MOV.U32 R5, RZ, RZ, 0x6000 ;  /* 0x00006000ff057424 */ /* 0x000fca00078e00ff */
[----:B--2---:R-:W-:-:S04]  /*0af0*/  LOP3.LUT R4, R4, 0x4000, R5, 0xd8, !PT ;  /* 0x0000400004047812 */ /* 0x004fc800078ed805 */
[----:B------:R-:W-:-:S05]  /*0b00*/  LOP3.LUT R4, R4, 0x400000, RZ, 0xb8, !PT ;  /* 0x0040000004047812 */ /* 0x000fca00078eb8ff */
[----:B------:R4:W-:Y:S02]  /*0b10*/  STS [UR24+0x8], R4 ;  /* 0x00000804ff007988 */ /* 0x0009e40008000818 */
.L_x_26:
[----:B------:R-:W-:Y:S05]  /*0b20*/  BSYNC B2 ;  /* 0x0000000000027941 */ /* 0x000fea0003800000 */
.L_x_23:
[----:B--234-:R-:W2:Y:S02]  /*0b30*/  @!P2 LDS R4, [UR24+0x8] ;  /* 0x00000818ff04a984 */ /* 0x01cea40008000800 */
[----:B--2---:R-:W-:-:S05]  /*0b40*/  @!P2 LOP3.LUT R4, R4, 0x8000, RZ, 0xb8, !PT ;  /* 0x000080000404a812 */ /* 0x004fca00078eb8ff */
[----:B------:R4:W-:Y:S02]  /*0b50*/  @!P2 STS [UR24+0x8], R4 ;  /* 0x00000804ff00a988 */ /* 0x0009e40008000818 */
.L_x_27:
[----:B------:R-:W-:Y:S05]  /*0b60*/  BSYNC B3 ;  /* 0x0000000000037941 */ /* 0x000fea0003800000 */
.L_x_22:
[----:B------:R-:W-:Y:S05]  /*0b70*/  WARPSYNC.ALL ;  /* 0x0000000000007948 */ /* 0x000fea0003800000 */
[----:B------:R-:W-:-:S04]  /*0b80*/  UIADD3 UR29, UR5, 0x80, URZ ;  /* 0x00000080051d7890 */ /* 0x000fc8000fffe03f */
[----:B------:R-:W-:-:S04]  /*0b90*/  UIADD3 UR28, UP0, UR29, UR30, URZ ;  /* 0x0000001e1d1c7290 */ /* 0x000fc8000ff1e03f */
[----:B------:R-:W-:Y:S01]  /*0ba0*/  ULEA.HI.X.SX32 UR29, UR29, UR31, 0x1, UP0 ;  /* 0x0000001f1d1d7291 */ /* 0x000fe200080f0e3f */
[----:B------:R-:W-:Y:S11]  /*0bb0*/  @P0 BRA `(.L_x_28) ;  /* 0x0000000000280947 */ /* 0x000ff60003800000 */
[----:B--234-:R-:W2:Y:S01]  /*0bc0*/  S2R R4, SR_LANEID ;  /* 0x0000000000047919 */ /* 0x01cea20000000000 */
[----:B------:R-:W-:Y:S05]  /*0bd0*/  WARPSYNC.ALL ;  /* 0x0000000000007948 */ /* 0x000fea0003800000 */
[----:B--2---:R-:W-:-:S05]  /*0be0*/  IMAD.SHL.U32 R8, R4, 0x4, RZ ;  /* 0x0000000404087824 */ /* 0x004fca00078e00ff */
[----:B------:R-:W2:Y:S01]  /*0bf0*/  LDS R7, [R8+UR24] ;  /* 0x0000001808077984 */ /* 0x000ea20008000800 */
[----:B------:R-:W-:-:S05]  /*0c00*/  IADD3 R4, P1, R8, UR28, RZ ;  /* 0x0000001c08047c10 */ /* 0x000fca000ff3e0ff */
[----:B------:R-:W-:-:S05]  /*0c10*/  IMAD.X R5, RZ, RZ, UR29, P1 ;  /* 0x0000001dff057e24 */ /* 0x000fca00088e06ff */
[----:B--2---:R2:W3:Y:S01]  /*0c20*/  ATOMG.E.EXCH.STRONG.GPU PT, RZ, [R4], R7 ;  /* 0x0000000704ff73a8 */ /* 0x0044e200041ee100 */
[----:B------:R-:W-:-:S04]  /*0c30*/  DEPBAR {5,4,3,2,1,0} ;  /* 0x0000003f0000791a */ /* 0x000fc80000000000 */
[----:B------:R2:W-:Y:S01]  /*0c40*/  UTMACCTL.IV [UR28] ;  /* 0x000000001c0079b9 */ /* 0x0005e20008000000 */
[----:B------:R-:W-:Y:S01]  /*0c50*/  NOP ;  /* 0x0000000000007918 */ /* 0x000fe20000000000 */
.L_x_28:
[----:B------:R-:W-:Y:S05]  /*0c60*/  @P0 BRA `(.L_x_29) ;  /* 0x00000000000c0947 */ /* 0x000fea0003800000 */
[----:B------:R0:W-:Y:S01]  /*0c70*/  UTMACMDFLUSH ;  /* 0x00000000000079b7 */ /* 0x0001e20000000000 */
[----:B------:R-:W-:Y:S05]  /*0c80*/  @P0 BRA `(.L_x_29) ;  /* 0x0000000000040947 */ /* 0x000fea0003800000 */
[----:B------:R-:W-:-:S04]  /*0c90*/  DEPBAR.LE SB0, 0x0 ;  /* 0x000080000000791a */ /* 0x000fc80000000000 */
.L_x_29:
[----:B------:R-:W-:Y:S05]  /*0ca0*/  WARPSYNC.ALL ;  /* 0x0000000000007948 */ /* 0x000fea0003800000 */
[----:B---3--:R-:W-:Y:S06]  /*0cb0*/  BAR.SYNC.DEFER_BLOCKING 0x0 ;  /* 0x0000000000007b1d */ /* 0x008fec0000010000 */
[----:B------:R-:W-:Y:S02]  /*0cc0*/  BSSY B3, `(.L_x_30) ;  /* 0x000000b000037945 */ /* 0x000fe40003800000 */
[----:B------:R-:W-:Y:S06]  /*0cd0*/  BAR.SYNC.DEFER_BLOCKING 0x0 ;  /* 0x0000000000007b1d */ /* 0x000fec0000010000 */
[----:B------:R3:W-:Y:S01]  /*0ce0*/  @!P0 STS [R12], RZ ;  /* 0x000000ff0c008388 */ /* 0x0007e20000000800 */
[----:B------:R-:W-:Y:S01]  /*0cf0*/  NOP ;  /* 0x0000000000007918 */ /* 0x000fe20000000000 */
[----:B------:R-:W-:Y:S05]  /*0d00*/  @P2 BRA `(.L_x_31) ;  /* 0x0000000000182947 */ /* 0x000fea0003800000 */
[----:B--2-4-:R-:W2:Y:S01]  /*0d10*/  LDS R4, [UR24+0x8] ;  /* 0x00000818ff047984 */ /* 0x014ea20008000800 */
[----:B------:R-:W4:Y:S01]  /*0d20*/  LDC.64 R8, c[0x0][0x220] ;  /* 0x00008800ff087b82 */ /* 0x000f220000000a00 */
[----:B------:R-:W-:Y:S02]  /*0d30*/  IMAD.MOV.U32 R5, RZ, RZ, 0x70 ;  /* 0x00000070ff057424 */ /* 0x000fe400078e00ff */
[----:B----4-:R4:W-:Y:S03]  /*0d40*/  STS.64 [UR24], R8 ;  /* 0x00000008ff007988 */ /* 0x0109e60008000a18 */
[----:B--2---:R-:W-:-:S05]  /*0d50*/  LOP3.LUT R4, R4, 0x10, R5, 0xd8, !PT ;  /* 0x0000001004047812 */ /* 0x004fca00078ed805 */
[----:B------:R4:W-:Y:S02]  /*0d60*/  STS [UR24+0x8], R4 ;  /* 0x00000804ff007988 */ /* 0x0009e40008000818 */
.L_x_31:
[----:B--2---:R-:W-:Y:S05]  /*0d70*/  BSYNC B3 ;  /* 0x0000000000037941 */ /* 0x004fea0003800000 */
.L_x_30:
[----:B------:R-:W-:Y:S04]  /*0d80*/  BSSY B4, `(.L_x_32) ;  /* 0x0000011000047945 */ /* 0x000fe80003800000 */
[----:B------:R-:W-:Y:S04]  /*0d90*/  BSSY B3, `(.L_x_33) ;  /* 0x000000e000037945 */ /* 0x000fe80003800000 */
[----:B------:R-:W-:Y:S05]  /*0da0*/  @P2 BRA `(.L_x_34) ;  /* 0x0000000000242947 */ /* 0x000fea0003800000 */
[----:B----4-:R-:W2:Y:S01]  /*0db0*/  LDS R4, [UR24+0x34] ;  /* 0x00003418ff047984 */ /* 0x010ea20008000800 */
[----:B------:R-:W-:-:S05]  /*0dc0*/  IMAD.MOV.U32 R5, RZ, RZ, 0x3f000000 ;  /* 0x3f000000ff057424 */ /* 0x000fca00078e00ff */
[----:B--2---:R-:W-:-:S05]  /*0dd0*/  LOP3.LUT R4, R4, 0xff000000, R5, 0xb8, !PT ;  /* 0xff00000004047812 */ /* 0x004fca00078eb805 */
[----:B------:R2:W-:Y:S01]  /*0de0*/  STS [UR24+0x34], R4 ;  /* 0x00003404ff007988 */ /* 0x0005e20008000818 */
[----:B------:R-:W-:Y:S05]  /*0df0*/  @P2 BRA `(.L_x_35) ;  /* 0x00000000001c2947 */ /* 0x000fea0003800000 */
[----:B--2---:R-:W2:Y:S01]  /*0e00*/  LDS R4, [UR24+0x38] ;  /* 0x00003818ff047984 */ /* 0x004ea20008000800 */
[----:B------:R-:W-:-:S05]  /*0e10*/  IMAD.MOV.U32 R5, RZ, RZ, 0x7f ;  /* 0x0000007fff057424 */ /* 0x000fca00078e00ff */
[----:B--2---:R-:W-:-:S05]  /*0e20*/  LOP3.LUT R4, R4, 0xff, R5, 0xb8, !PT ;  /* 0x000000ff04047812 */ /* 0x004fca00078eb805 */
[----:B------:R2:W-:Y:S02]  /*0e30*/  STS [UR24+0x38], R4 ;  /* 0x00003804ff007988 */ /* 0x0005e40008000818 */
.L_x_34:
[----:B------:R-:W-:Y:S05]  /*0e40*/  @P2 BREAK B3 ;  /* 0x0000000000032942 */ /* 0x000fea0003800000 */
[----:B------:R-:W-:Y:S05]  /*0e50*/  @P2 BRA `(.L_x_36) ;  /* 0x00000000000c2947 */ /* 0x000fea0003800000 */
[----:B------:R1:W-:Y:S02]  /*0e60*/  STS [UR24+0x20], R3 ;  /* 0x00002003ff007988 */ /* 0x0003e40008000818 */
.L_x_35:
[----:B------:R-:W-:Y:S05]  /*0e70*/  BSYNC B3 ;  /* 0x0000000000037941 */ /* 0x000fea0003800000 */
.L_x_33:
[----:B------:R1:W-:Y:S02]  /*0e80*/  @!P2 STS [UR24+0x24], R6 ;  /* 0x00002406ff00a988 */ /* 0x0003e40008000818 */
.L_x_36:
[----:B------:R-:W-:Y:S05]  /*0e90*/  BSYNC B4 ;  /* 0x0000000000047941 */ /* 0x000fea0003800000 */
.L_x_32:
[----:B------:R-:W-:Y:S05]  /*0ea0*/  WARPSYNC.ALL ;  /* 0x0000000000007948 */ /* 0x000fea0003800000 */
[----:B------:R-:W-:Y:S04]  /*0eb0*/  BSSY B4, `(.L_x_37) ;  /* 0x000000e000047945 */ /* 0x000fe80003800000 */
[----:B------:R-:W-:Y:S05]  /*0ec0*/  @P2 BRA `(.L_x_38) ;  /* 0x0000000000302947 */ /* 0x000fea0003800000 */
[----:B--2-4-:R-:W2:Y:S01]  /*0ed0*/  LDS R4, [UR24+0x34] ;  /* 0x00003418ff047984 */ /* 0x014ea20008000800 */
[----:B------:R-:W4:Y:S03]  /*0ee0*/  LDC.64 R8, c[0x0][0x248] ;  /* 0x00009200ff087b82 */ /* 0x000f260000000a00 */
[----:B-1----:R-:W1:Y:S01]  /*0ef0*/  LDS R3, [UR24+0x1c] ;  /* 0x00001c18ff037984 */ /* 0x002e620008000800 */
[C---:B----4-:R-:W-:Y:S01]  /*0f00*/  SHF.L.U64.HI R6, R8.reuse, 0x1, R9 ;  /* 0x0000000108067819 */ /* 0x050fe20000010209 */
[----:B------:R-:W-:-:S03]  /*0f10*/  IMAD.SHL.U32 R5, R8, 0x2, RZ ;  /* 0x0000000208057824 */ /* 0x000fc600078e00ff */
[--C-:B------:R-:W-:Y:S02]  /*0f20*/  SHF.R.U32.HI R8, RZ, 0x4, R6.reuse ;  /* 0x00000004ff087819 */ /* 0x100fe40000011606 */
[----:B------:R-:W-:-:S05]  /*0f30*/  SHF.R.U64 R5, R5, 0x4, R6 ;  /* 0x0000000405057819 */ /* 0x000fca0000001206 */
[----:B------:R4:W-:Y:S01]  /*0f40*/  STS [UR24+0xc], R5 ;  /* 0x00000c05ff007988 */ /* 0x0009e20008000818 */
[----:B--2---:R-:W-:Y:S02]  /*0f50*/  LOP3.LUT R4, R4, 0x7, RZ, 0xb8, !PT ;  /* 0x0000000704047812 */ /* 0x004fe400078eb8ff */
[----:B-1----:R-:W-:-:S03]  /*0f60*/  LOP3.LUT R3, R3, 0xf, R8, 0xb8, !PT ;  /* 0x0000000f03037812 */ /* 0x002fc600078eb808 */
[----:B------:R4:W-:Y:S04]  /*0f70*/  STS [UR24+0x34], R4 ;  /* 0x00003404ff007988 */ /* 0x0009e80008000818 */
[----:B------:R4:W-:Y:S02]  /*0f80*/  STS [UR24+0x1c], R3 ;  /* 0x00001c03ff007988 */ /* 0x0009e40008000818 */
.L_x_38:
[----:B------:R-:W-:Y:S05]  /*0f90*/  BSYNC B4 ;  /* 0x0000000000047941 */ /* 0x000fea0003800000 */
.L_x_37:
[----:B------:R-:W-:Y:S04]  /*0fa0*/  BSSY B4, `(.L_x_39) ;  /* 0x000001a000047945 */ /* 0x000fe80003800000 */
[----:B------:R-:W-:Y:S04]  /*0fb0*/  BSSY B5, `(.L_x_40) ;  /* 0x0000015000057945 */ /* 0x000fe80003800000 */
[----:B------:R-:W-:Y:S05]  /*0fc0*/  @P2 BRA `(.L_x_41) ;  /* 0x0000000000202947 */ /* 0x000fea0003800000 */
[----:B-1--4-:R-:W1:Y:S02]  /*0fd0*/  LDS R3, [UR24+0x34] ;  /* 0x00003418ff037984 */ /* 0x012e640008000800 */
[----:B-1----:R-:W-:-:S05]  /*0fe0*/  LOP3.LUT R3, R3, 0x38, RZ, 0xb8, !PT ;  /* 0x0000003803037812 */ /* 0x002fca00078eb8ff */
[----:B------:R1:W-:Y:S01]  /*0ff0*/  STS [UR24+0x34], R3 ;  /* 0x00003403ff007988 */ /* 0x0003e20008000818 */
[----:B------:R-:W-:Y:S05]  /*1000*/  @P2 BRA `(.L_x_42) ;  /* 0x0000000000202947 */ /* 0x000fea0003800000 */
[----:B-1----:R-:W1:Y:S01]  /*1010*/  LDS R3, [UR24+0x8] ;  /* 0x00000818ff037984 */ /* 0x002e620008000800 */
[----:B--2---:R-:W-:-:S05]  /*1020*/  IMAD.MOV.U32 R4, RZ, RZ, 0x780 ;  /* 0x00000780ff047424 */ /* 0x004fca00078e00ff */
[----:B-1----:R-:W-:-:S05]  /*1030*/  LOP3.LUT R3, R3, 0x500, R4, 0xd8, !PT ;  /* 0x0000050003037812 */ /* 0x002fca00078ed804 */
[----:B------:R1:W-:Y:S02]  /*1040*/  STS [UR24+0x8], R3 ;  /* 0x00000803ff007988 */ /* 0x0003e40008000818 */
.L_x_41:
[----:B------:R-:W-:Y:S05]  /*1050*/  @P2 BRA `(.L_x_43) ;  /* 0x0000000000282947 */ /* 0x000fea0003800000 */
[----:B-1--4-:R-:W1:Y:S02]  /*1060*/  LDS R3, [UR24+0x8] ;  /* 0x00000818ff037984 */ /* 0x012e640008000800 */
[----:B-1----:R-:W-:-:S05]  /*1070*/  LOP3.LUT R3, R3, 0x1800, RZ, 0xb8, !PT ;  /* 0x0000180003037812 */ /* 0x002fca00078eb8ff */
[----:B------:R4:W-:Y:S02]  /*1080*/  STS [UR24+0x8], R3 ;  /* 0x00000803ff007988 */ /* 0x0009e40008000818 */
.L_x_42:
[----:B------:R-:W-:Y:S05]  /*1090*/  @P2 BREAK B5 ;  /* 0x0000000000052942 */ /* 0x000fea0003800000 */
[----:B------:R-:W-:Y:S05]  /*10a0*/  @P2 BRA `(.L_x_44) ;  /* 0x0000000000242947 */ /* 0x000fea0003800000 */
[----:B-1--4-:R-:W1:Y:S01]  /*10b0*/  LDS R3, [UR24+0x8] ;  /* 0x00000818ff037984 */ /* 0x012e620008000800 */
[----:B--2---:R-:W-:-:S05]  /*10c0*/  IMAD.MOV.U32 R4, RZ, RZ, 0x6000 ;  /* 0x00006000ff047424 */ /* 0x004fca00078e00ff */
[----:B-1----:R-:W-:-:S04]  /*10d0*/  LOP3.LUT R3, R3, 0x6000, R4, 0xd8, !PT ;  /* 0x0000600003037812 */ /* 0x002fc800078ed804 */
[----:B------:R-:W-:-:S05]  /*10e0*/  LOP3.LUT R3, R3, 0x400000, RZ, 0xb8, !PT ;  /* 0x0040000003037812 */ /* 0x000fca00078eb8ff */
[----:B------:R1:W-:Y:S02]  /*10f0*/  STS [UR24+0x8], R3 ;  /* 0x00000803ff007988 */ /* 0x0003e40008000818 */
.L_x_43:
[----:B------:R-:W-:Y:S05]  /*1100*/  BSYNC B5 ;  /* 0x0000000000057941 */ /* 0x000fea0003800000 */
.L_x_40:
[----:B-1--4-:R-:W1:Y:S02]  /*1110*/  @!P2 LDS R3, [UR24+0x8] ;  /* 0x00000818ff03a984 */ /* 0x012e640008000800 */
[----:B-1----:R-:W-:-:S05]  /*1120*/  @!P2 LOP3.LUT R3, R3, 0x8000, RZ, 0xb8, !PT ;  /* 0x000080000303a812 */ /* 0x002fca00078eb8ff */
[----:B------:R1:W-:Y:S02]  /*1130*/  @!P2 STS [UR24+0x8], R3 ;  /* 0x00000803ff00a988 */ /* 0x0003e40008000818 */
.L_x_44:
[----:B------:R-:W-:Y:S05]  /*1140*/  BSYNC B4 ;  /* 0x0000000000047941 */ /* 0x000fea0003800000 */
.L_x_39:
[----:B------:R-:W-:Y:S05]  /*1150*/  WARPSYNC.ALL ;  /* 0x0000000000007948 */ /* 0x000fea0003800000 */
[----:B------:R-:W-:Y:S01]  /*1160*/  UIADD3 UR5, UR5, 0x100, URZ ;  /* 0x0000010005057890 */ /* 0x000fe2000fffe03f */
[----:B------:R-:W-:Y:S02]  /*1170*/  ISETP.GE.AND P1, PT, R13, 0x1, PT ;  /* 0x000000010d00780c */ /* 0x000fe40003f26270 */
[----:B------:R-:W-:Y:S02]  /*1180*/  CS2R R88, SRZ ;  /* 0x0000000000587805 */ /* 0x000fe4000001ff00 */
[----:B------:R-:W-:Y:S01]  /*1190*/  CS2R R90, SRZ ;  /* 0x00000000005a7805 */ /* 0x000fe2000001ff00 */
[----:B------:R-:W-:Y:S01]  /*11a0*/  UIADD3 UR30, UP0, UR5, UR30, URZ ;  /* 0x0000001e051e7290 */ /* 0x000fe2000ff1e03f */
[----:B------:R-:W-:-:S02]  /*11b0*/  CS2R R92, SRZ ;  /* 0x00000000005c7805 */ /* 0x000fc4000001ff00 */
[----:B------:R-:W-:Y:S02]  /*11c0*/  CS2R R94, SRZ ;  /* 0x00000000005e7805 */ /* 0x000fe4000001ff00 */
[----:B------:R-:W-:Y:S01]  /*11d0*/  CS2R R96, SRZ ;  /* 0x0000000000607805 */ /* 0x000fe2000001ff00 */
[----:B------:R-:W-:Y:S01]  /*11e0*/  ULEA.HI.X.SX32 UR31, UR5, UR31, 0x1, UP0 ;  /* 0x0000001f051f7291 */ /* 0x000fe200080f0e3f */
[----:B------:R-:W-:Y:S02]  /*11f0*/  CS2R R98, SRZ ;  /* 0x0000000000627805 */ /* 0x000fe4000001ff00 */
[----:B------:R-:W-:Y:S02]  /*1200*/  CS2R R100, SRZ ;  /* 0x0000000000647805 */ /* 0x000fe4000001ff00 */
[----:B------:R-:W-:Y:S02]  /*1210*/  CS2R R102, SRZ ;  /* 0x0000000000667805 */ /* 0x000fe4000001ff00 */
[----:B------:R-:W-:-:S02]  /*1220*/  CS2R R104, SRZ ;  /* 0x0000000000687805 */ /* 0x000fc4000001ff00 */
[----:B------:R-:W-:Y:S02]  /*1230*/  CS2R R106, SRZ ;  /* 0x00000000006a7805 */ /* 0x000fe4000001ff00 */
[----:B------:R-:W-:Y:S02]  /*1240*/  CS2R R108, SRZ ;  /* 0x00000000006c7805 */ /* 0x000fe4000001ff00 */
        /* <DEDUP_REMOVED lines=41> */
[----:B------:R-:W-:Y:S01]  /*14e0*/  CS2R R64, SRZ ;  /* 0x0000000000407805 */ /* 0x000fe2000001ff00 */
[----:B------:R-:W-:Y:S01]  /*14f0*/  IMAD.MOV.U32 R66, RZ, RZ, RZ ;  /* 0x000000ffff427224 */ /* 0x000fe200078e00ff */
[----:B------:R-:W-:Y:S06]  /*1500*/  @P0 BRA `(.L_x_45) ;  /* 0x0000000000280947 */ /* 0x000fec0003800000 */
[----:B-1--4-:R-:W1:Y:S01]  /*1510*/  S2R R3, SR_LANEID ;  /* 0x0000000000037919 */ /* 0x012e620000000000 */
[----:B------:R-:W-:Y:S05]  /*1520*/  WARPSYNC.ALL ;  /* 0x0000000000007948 */ /* 0x000fea0003800000 */
[----:B-1----:R-:W-:-:S05]  /*1530*/  IMAD.SHL.U32 R6, R3, 0x4, RZ ;  /* 0x0000000403067824 */ /* 0x002fca00078e00ff */
[----:B------:R-:W1:Y:S01]  /*1540*/  LDS R3, [R6+UR24] ;  /* 0x0000001806037984 */ /* 0x000e620008000800 */
[----:B--2---:R-:W-:-:S05]  /*1550*/  IADD3 R4, P3, R6, UR30, RZ ;  /* 0x0000001e06047c10 */ /* 0x004fca000ff7e0ff */
[----:B------:R-:W-:-:S05]  /*1560*/  IMAD.X R5, RZ, RZ, UR31, P3 ;  /* 0x0000001fff057e24 */ /* 0x000fca00098e06ff */
[----:B-1----:R1:W2:Y:S01]  /*1570*/  ATOMG.E.EXCH.STRONG.GPU PT, RZ, [R4], R3 ;  /* 0x0000000304ff73a8 */ /* 0x0022a200041ee100 */
[----:B------:R-:W-:-:S04]  /*1580*/  DEPBAR {5,4,3,2,1,0} ;  /* 0x0000003f0000791a */ /* 0x000fc80000000000 */
[----:B------:R1:W-:Y:S01]  /*1590*/  UTMACCTL.IV [UR30] ;  /* 0x000000001e0079b9 */ /* 0x0003e20008000000 */
[----:B------:R-:W-:Y:S01]  /*15a0*/  NOP ;  /* 0x0000000000007918 */ /* 0x000fe20000000000 */
.L_x_45:
[----:B------:R-:W-:Y:S05]  /*15b0*/  @P0 BRA `(.L_x_46) ;  /* 0x00000000000c0947 */ /* 0x000fea0003800000 */
[----:B------:R0:W-:Y:S01]  /*15c0*/  UTMACMDFLUSH ;  /* 0x00000000000079b7 */ /* 0x0001e20000000000 */
[----:B------:R-:W-:Y:S05]  /*15d0*/  @P0 BRA `(.L_x_46) ;  /* 0x0000000000040947 */ /* 0x000fea0003800000 */
[----:B------:R-:W-:-:S04]  /*15e0*/  DEPBAR.LE SB0, 0x0 ;  /* 0x000080000000791a */ /* 0x000fc80000000000 */
.L_x_46:
[----:B------:R-:W-:Y:S05]  /*15f0*/  WARPSYNC.ALL ;  /* 0x0000000000007948 */ /* 0x000fea0003800000 */
[----:B--2---:R-:W-:Y:S01]  /*1600*/  BAR.SYNC.DEFER_BLOCKING 0x0 ;  /* 0x0000000000007b1d */ /* 0x004fe20000010000 */
[----:B------:R-:W-:Y:S01]  /*1610*/  USHF.L.U32 UR19, UR32, 0x7, URZ ;  /* 0x0000000720137899 */ /* 0x000fe2000800063f */
[----:B------:R-:W-:Y:S01]  /*1620*/  IMAD.MOV.U32 R67, RZ, RZ, RZ ;  /* 0x000000ffff437224 */ /* 0x000fe200078e00ff */
[----:B------:R-:W-:Y:S01]  /*1630*/  USHF.L.U32 UR15, UR33, 0x7, URZ ;  /* 0x00000007210f7899 */ /* 0x000fe2000800063f */
[----:B------:R-:W-:Y:S02]  /*1640*/  CS2R R68, SRZ ;  /* 0x0000000000447805 */ /* 0x000fe4000001ff00 */
[----:B------:R-:W-:Y:S01]  /*1650*/  CS2R R70, SRZ ;  /* 0x0000000000467805 */ /* 0x000fe2000001ff00 */
[----:B------:R-:W-:Y:S01]  /*1660*/  VOTEU.ALL UP0, P2 ;  /* 0x00000000003f7886 */ /* 0x000fe20001000000 */
[----:B------:R-:W-:Y:S01]  /*1670*/  UMOV UR6, 0x1 ;  /* 0x0000000100067882 */ /* 0x000fe20000000000 */
[----:B------:R-:W-:Y:S01]  /*1680*/  VOTEU.ALL UP1, P2 ;  /* 0x00000000003f7886 */ /* 0x000fe20001020000 */
[----:B------:R-:W-:Y:S01]  /*1690*/  VOTEU.ALL UP2, P2 ;  /* 0x00000000003f7886 */ /* 0x000fe20001040000 */
[----:B------:R-:W-:Y:S01]  /*16a0*/  VOTEU.ALL UP3, P2 ;  /* 0x00000000003f7886 */ /* 0x000fe20001060000 */
[----:B------:R-:W-:-:S04]  /*16b0*/  @!UP0 UIADD3 UR8, -UR6, 0x100000, URZ ;  /* 0x0010000006088890 */ /* 0x000fc8000fffe13f */
[----:B------:R-:W-:Y:S02]  /*16c0*/  @!UP0 USHF.L.U32 UR9, UR8, 0xb, URZ ;  /* 0x0000000b08098899 */ /* 0x000fe4000800063f */
[----:B------:R-:W-:Y:S01]  /*16d0*/  @!UP0 USHF.L.U32 UR8, UR8, 0x1, URZ ;  /* 0x0000000108088899 */ /* 0x000fe2000800063f */
[----:B------:R-:W-:Y:S01]  /*16e0*/  CS2R R72, SRZ ;  /* 0x0000000000487805 */ /* 0x000fe2000001ff00 */
        /* <DEDUP_REMOVED lines=12> */
[----:B------:R-:W-:Y:S01]  /*17b0*/  VOTEU.ALL UP0, P2 ;  /* 0x00000000003f7886 */ /* 0x000fe20001000000 */
[----:B------:R-:W-:Y:S02]  /*17c0*/  CS2R R80, SRZ ;  /* 0x0000000000507805 */ /* 0x000fe4000001ff00 */
[----:B------:R-:W-:Y:S02]  /*17d0*/  CS2R R82, SRZ ;  /* 0x0000000000527805 */ /* 0x000fe4000001ff00 */
[----:B------:R-:W-:Y:S02]  /*17e0*/  CS2R R84, SRZ ;  /* 0x0000000000547805 */ /* 0x000fe4000001ff00 */
[----:B------:R-:W-:Y:S01]  /*17f0*/  CS2R R86, SRZ ;  /* 0x0000000000567805 */ /* 0x000fe2000001ff00 */
[----:B------:R-:W2:Y:S02]  /*1800*/  FENCE.VIEW.ASYNC.S ;  /* 0x00000000000073c6 */ /* 0x000ea40000000000 */
[----:B--2---:R2:W4:Y:S02]  /*1810*/  @!UP0 SYNCS.EXCH.64 URZ, [UR24+0x10000], UR8 ;  /* 0x01000008183f85b2 */ /* 0x0045240008000100 */
[----:B----4-:R-:W-:Y:S06]  /*1820*/  BAR.SYNC.DEFER_BLOCKING 0x0 ;  /* 0x0000000000007b1d */ /* 0x010fec0000010000 */
[----:B------:R2:W4:Y:S02]  /*1830*/  @!UP1 SYNCS.EXCH.64 URZ, [UR24+0x10008], UR10 ;  /* 0x0100080a183f95b2 */ /* 0x0005240008000100 */
[----:B----4-:R-:W-:Y:S06]  /*1840*/  BAR.SYNC.DEFER_BLOCKING 0x0 ;  /* 0x0000000000007b1d */ /* 0x010fec0000010000 */
[----:B------:R2:W4:Y:S02]  /*1850*/  @!UP2 SYNCS.EXCH.64 URZ, [UR24+0x10010], UR12 ;  /* 0x0100100c183fa5b2 */ /* 0x0005240008000100 */
[----:B----4-:R-:W-:Y:S06]  /*1860*/  BAR.SYNC.DEFER_BLOCKING 0x0 ;  /* 0x0000000000007b1d */ /* 0x010fec0000010000 */
[----:B------:R2:W4:Y:S01]  /*1870*/  @!UP3 SYNCS.EXCH.64 URZ, [UR24+0x10018], UR6 ;  /* 0x01001806183fb5b2 */ /* 0x0005220008000100 */
[----:B------:R-:W-:Y:S05]  /*1880*/  @!P1 BRA `(.L_x_47) ;  /* 0x0000000800089947 */ /* 0x000fea0003800000 */
        /* <DEDUP_REMOVED lines=63> */
[----:B------:R-:W-:Y:S01]  /*1c80*/  CS2R R86, SRZ ;  /* 0x0000000000567805 */ /* 0x000fe2000001ff00 */
[----:B------:R-:W-:Y:S01]  /*1c90*/  UMOV UR5, URZ ;  /* 0x0000003f00057c82 */ /* 0x000fe20008000000 */
[----:B------:R-:W-:-:S05]  /*1ca0*/  UMOV UR14, URZ ;  /* 0x0000003f000e7c82 */ /* 0x000fca0008000000 */
.L_x_49:
[----:B----4-:R-:W-:Y:S01]  /*1cb0*/  BAR.SYNC.DEFER_BLOCKING 0x0 ;  /* 0x0000000000007b1d */ /* 0x010fe20000010000 */
[----:B------:R-:W-:Y:S01]  /*1cc0*/  ULEA UR22, UR5, UR24, 0x3 ;  /* 0x0000001805167291 */ /* 0x000fe2000f8e183f */
[----:B-1----:R-:W-:Y:S01]  /*1cd0*/  @!P2 IMAD.MOV.U32 R4, RZ, RZ, 0x4000 ;  /* 0x00004000ff04a424 */ /* 0x002fe200078e00ff */
[----:B------:R-:W-:Y:S01]  /*1ce0*/  ELECT P0, URZ, PT ;  /* 0x00000000003f782f */ /* 0x000fe20003800000 */
[----:B------:R-:W-:Y:S01]  /*1cf0*/  IMAD.U32 R3, RZ, RZ, UR4 ;  /* 0x00000004ff037e24 */ /* 0x000fe2000f8e00ff */
[----:B--2---:R-:W-:Y:S02]  /*1d00*/  ULEA UR12, UR5, UR24, 0xd ;  /* 0x00000018050c7291 */ /* 0x004fe4000f8e683f */
[C---:B------:R-:W-:Y:S02]  /*1d10*/  ISETP.LT.U32.AND P0, PT, R2.reuse, 0x20, P0 ;  /* 0x000000200200780c */ /* 0x040fe40000701070 */
[----:B------:R-:W-:Y:S02]  /*1d20*/  ELECT P1, URZ, PT ;  /* 0x00000000003f782f */ /* 0x000fe40003820000 */
[----:B------:R-:W-:Y:S01]  /*1d30*/  SHF.L.U32 R3, R3, 0x1f, RZ ;  /* 0x0000001f03037819 */ /* 0x000fe200000006ff */
[----:B------:R-:W-:Y:S01]  /*1d40*/  UIADD3 UR16, UR12, 0x8000, URZ ;  /* 0x000080000c107890 */ /* 0x000fe2000fffe03f */
[----:B------:R-:W-:Y:S01]  /*1d50*/  ISETP.LT.U32.AND P1, PT, R2, 0x20, P1 ;  /* 0x000000200200780c */ /* 0x000fe20000f21070 */
[----:B------:R-:W-:Y:S01]  /*1d60*/  UMOV UR18, UR14 ;  /* 0x0000000e00127c82 */ /* 0x000fe20008000000 */
[----:B------:R-:W-:-:S02]  /*1d70*/  USHF.R.U32.HI UR25, URZ, 0x4, UR12 ;  /* 0x000000043f197899 */ /* 0x000fc4000801160c */
[----:B------:R-:W-:Y:S02]  /*1d80*/  USHF.R.U32.HI UR10, URZ, 0x4, UR16 ;  /* 0x000000043f0a7899 */ /* 0x000fe40008011610 */
[----:B------:R-:W-:Y:S01]  /*1d90*/  USGXT.U32 UR25, UR25, 0xe ;  /* 0x0000000e1919789a */ /* 0x000fe20008000000 */
[----:B------:R-:W-:Y:S01]  /*1da0*/  VOTEU.ANY UP0, P0 ;  /* 0x00000000003f7886 */ /* 0x000fe20000000100 */
[----:B------:R-:W-:Y:S01]  /*1db0*/  VOTEU.ANY UP2, P0 ;  /* 0x00000000003f7886 */ /* 0x000fe20000040100 */
[----:B------:R-:W-:Y:S01]  /*1dc0*/  USGXT.U32 UR10, UR10, 0xe ;  /* 0x0000000e0a0a789a */ /* 0x000fe20008000000 */
[----:B------:R1:W-:Y:S01]  /*1dd0*/  @!P2 SYNCS.ARRIVE.TRANS64 RZ, [UR22+0x10000], R4 ;  /* 0x01000004ffffa9a7 */ /* 0x0003e20008000016 */
[----:B------:R2:W-:Y:S06]  /*1de0*/  MEMBAR.ALL.CTA ;  /* 0x0000000000007992 */ /* 0x0005ec0000008000 */
[----:B--2---:R-:W2:Y:S01]  /*1df0*/  FENCE.VIEW.ASYNC.S ;  /* 0x00000000000073c6 */ /* 0x004ea20000000000 */
[----:B------:R-:W-:Y:S01]  /*1e00*/  @UP0 UIADD3 UR13, UR22, 0x10000, URZ ;  /* 0x00010000160d0890 */ /* 0x000fe2000fffe03f */
[----:B------:R-:W-:Y:S01]  /*1e10*/  @UP0 UMOV UR6, UR26 ;  /* 0x0000001a00060c82 */ /* 0x000fe20008000000 */
[----:B------:R-:W-:Y:S01]  /*1e20*/  @UP0 UMOV UR7, UR27 ;  /* 0x0000001b00070c82 */ /* 0x000fe20008000000 */
[----:B--2---:R-:W-:Y:S01]  /*1e30*/  VOTEU.ANY UP1, P1 ;  /* 0x00000000003f7886 */ /* 0x004fe20000820100 */
[----:B------:R-:W-:Y:S01]  /*1e40*/  VOTEU.ANY UP3, P1 ;  /* 0x00000000003f7886 */ /* 0x000fe20000860100 */
[----:B------:R-:W-:Y:S01]  /*1e50*/  UMOV UR8, UR25 ;  /* 0x0000001900087c82 */ /* 0x000fe20008000000 */
[----:B------:R-:W-:Y:S01]  /*1e60*/  UMOV UR9, 0x80000020 ;  /* 0x8000002000097882 */ /* 0x000fe20000000000 */
[----:B------:R-:W-:Y:S01]  /*1e70*/  UMOV UR11, 0x80000020 ;  /* 0x80000020000b7882 */ /* 0x000fe20000000000 */
[----:B------:R-:W-:Y:S01]  /*1e80*/  @UP1 UIADD3 UR17, UR22, 0x10000, URZ ;  /* 0x0001000016111890 */ /* 0x000fe2000fffe03f */
[----:B------:R-:W-:Y:S01]  /*1e90*/  @UP1 UMOV UR20, UR28 ;  /* 0x0000001c00141c82 */ /* 0x000fe20008000000 */
[----:B------:R-:W-:Y:S01]  /*1ea0*/  @UP1 UMOV UR21, UR29 ;  /* 0x0000001d00151c82 */ /* 0x000fe20008000000 */
[----:B------:R-:W-:Y:S06]  /*1eb0*/  BAR.SYNC.DEFER_BLOCKING 0x0 ;  /* 0x0000000000007b1d */ /* 0x000fec0000010000 */
[----:B------:R1:W-:Y:S02]  /*1ec0*/  @UP2 UTMALDG.2D [UR12], [UR6] ;  /* 0x0000000c060025b4 */ /* 0x0003e40008008000 */
[----:B------:R-:W-:Y:S06]  /*1ed0*/  BAR.SYNC.DEFER_BLOCKING 0x0 ;  /* 0x0000000000007b1d */ /* 0x000fec0000010000 */
[----:B------:R1:W-:Y:S02]  /*1ee0*/  @UP3 UTMALDG.2D [UR16], [UR20] ;  /* 0x00000010140035b4 */ /* 0x0003e40008008000 */
[----:B------:R-:W-:Y:S06]  /*1ef0*/  BAR.SYNC.DEFER_BLOCKING 0x0 ;  /* 0x0000000000007b1d */ /* 0x000fec0000010000 */
[----:B------:R-:W2:Y:S02]  /*1f00*/  SYNCS.PHASECHK.TRANS64.TRYWAIT P0, [UR22+0x10000], R3 ;  /* 0x01000003ff0075a7 */ /* 0x000ea40008000156 */
[----:B-12---:R-:W-:Y:S05]  /*1f10*/  @!P0 BRA `(.L_x_48) ;  /* 0x0000000800508947 */ /* 0x006fea0003800000 */
.L_x_50:
[----:B------:R-:W-:Y:S02]  /*1f20*/  WARPGROUP.DEPBAR.LE gsb0, 0x0 ;  /* 0x00008000000079c5 */ /* 0x000fe40000010000 */
[----:B------:R-:W-:Y:S01]  /*1f30*/  WARPGROUP.ARRIVE ;  /* 0x00000000000079c5 */ /* 0x000fe20000000000 */
[----:B------:R-:W-:Y:S01]  /*1f40*/  UIADD3 UR20, UP0, UR25, 0x2, URZ ;  /* 0x0000000219147890 */ /* 0x000fe2000ff1e03f */
[----:B------:R-:W1:Y:S01]  /*1f50*/  LDC R3, c[0x0][0x230] ;  /* 0x00008c00ff037b82 */ /* 0x000e620000000800 */
[----:B------:R-:W-:Y:S01]  /*1f60*/  UMOV UR22, 0xfffffffe ;  /* 0xfffffffe00167882 */ /* 0x000fe20000000000 */
[----:B------:R-:W-:Y:S01]  /*1f70*/  UMOV UR23, 0x7fffffdf ;  /* 0x7fffffdf00177882 */ /* 0x000fe20000000000 */
[----:B------:R-:W-:Y:S01]  /*1f80*/  UMOV UR6, UR10 ;  /* 0x0000000a00067c82 */ /* 0x000fe20008000000 */
[----:B------:R-:W-:Y:S01]  /*1f90*/  HGMMA.64x128x16.F32.BF16 R88, gdesc[UR8], R88 ;  /* 0x01e00000085879f0 */ /* 0x000fe20008701858 */
[----:B------:R-:W-:Y:S01]  /*1fa0*/  UMOV UR8, URZ ;  /* 0x0000003f00087c82 */ /* 0x000fe20008000000 */
[----:B------:R-:W-:Y:S01]  /*1fb0*/  UMOV UR7, URZ ;  /* 0x0000003f00077c82 */ /* 0x000fe20008000000 */
[----:B------:R-:W-:-:S02]  /*1fc0*/  UIADD3.X UR21, UR8, -0x7fffffe0, URZ, UP0, !UPT ;  /* 0x8000002008157890 */ /* 0x000fc400087fe43f */
[----:B------:R-:W-:Y:S02]  /*1fd0*/  UIADD3.64 UR22, UR6, -UR22, URZ ;  /* 0x8000001606167297 */ /* 0x000fe4000fffe03f */
[----:B------:R-:W-:Y:S02]  /*1fe0*/  UIADD3.64 UR8, UR20, 0xfe, URZ ;  /* 0x000000fe14087897 */ /* 0x000fe4000fffe03f */
[----:B------:R-:W-:Y:S02]  /*1ff0*/  UIADD3 UR14, UR14, 0x20, URZ ;  /* 0x000000200e0e7890 */ /* 0x000fe4000fffe03f */
[----:B------:R-:W-:-:S04]  /*2000*/  UIADD3 UR5, UR5, 0x1, URZ ;  /* 0x0000000105057890 */ /* 0x000fc8000fffe03f */
[----:B------:R-:W-:-:S04]  /*2010*/  UISETP.NE.U32.AND UP0, UPT, UR5, 0x4, UPT ;  /* 0x000000040500788c */ /* 0x000fc8000bf05070 */
[----:B------:R-:W-:Y:S01]  /*2020*/  USEL UR6, URZ, 0x1, UP0 ;  /* 0x000000013f067887 */ /* 0x000fe20008000000 */
[----:B-1----:R-:W-:Y:S01]  /*2030*/  ISETP.LE.AND P0, PT, R3, UR14, PT ;  /* 0x0000000e03007c0c */ /* 0x002fe2000bf03270 */
[----:B------:R-:W-:Y:S02]  /*2040*/  USEL UR5, UR5, URZ, UP0 ;  /* 0x0000003f05057287 */ /* 0x000fe40008000000 */
[----:B------:R-:W-:Y:S01]  /*2050*/  ULOP3.LUT UR4, UR4, UR6, URZ, 0x3c, !UPT ;  /* 0x0000000604047292 */ /* 0x000fe2000f8e3c3f */
[----:B------:R-:W-:Y:S01]  /*2060*/  HGMMA.64x128x16.F32.BF16 R88, gdesc[UR20], R88 ;  /* 0x01e00000145879f0 */ /* 0x000fe20008701858 */
[----:B------:R-:W-:-:S11]  /*2070*/  UIADD3.64 UR20, UR20, 0x100, URZ ;  /* 0x0000010014147897 */ /* 0x000fd6000fffe03f */
[----:B------:R-:W-:-:S12]  /*2080*/  HGMMA.64x128x16.F32.BF16 R24, gdesc[UR8], R24 ;  /* 0x01e00000081879f0 */ /* 0x000fd80008701818 */
[----:B------:R-:W-:Y:S01]  /*2090*/  HGMMA.64x128x16.F32.BF16 R24, gdesc[UR20], R24, gsb0 ;  /* 0x01e00000141879f0 */ /* 0x000fe20008001818 */
[----:B------:R-:W-:Y:S05]  /*20a0*/  @!P0 BRA `(.L_x_49) ;  /* 0xfffffffc00008947 */ /* 0x000fea000383ffff */
.L_x_47:
[----:B------:R-:W-:Y:S02]  /*20b0*/  WARPGROUP.DEPBAR.LE gsb0, 0x0 ;  /* 0x00008000000079c5 */ /* 0x000fe40000010000 */
[----:B----4-:R-:W-:Y:S01]  /*20c0*/  BAR.SYNC.DEFER_BLOCKING 0x0 ;  /* 0x0000000000007b1d */ /* 0x010fe20000010000 */
[C---:B-1----:R-:W-:Y:S01]  /*20d0*/  IMAD.SHL.U32 R3, R0.reuse, 0x80, RZ ;  /* 0x0000008000037824 */ /* 0x042fe200078e00ff */
[----:B------:R-:W-:Y:S01]  /*20e0*/  ELECT P0, URZ, PT ;  /* 0x00000000003f782f */ /* 0x000fe20003800000 */
[----:B------:R-:W-:Y:S01]  /*20f0*/  IMAD.SHL.U32 R4, R0, 0x10, RZ ;  /* 0x0000001000047824 */ /* 0x000fe200078e00ff */
[----:B------:R-:W-:Y:S02]  /*2100*/  F2FP.BF16.F32.PACK_AB R88, R89, R88 ;  /* 0x000000585958723e */ /* 0x000fe400000010ff */
[----:B------:R-:W-:Y:S01]  /*2110*/  LOP3.LUT R3, R3, 0x780, RZ, 0xc0, !PT ;  /* 0x0000078003037812 */ /* 0x000fe200078ec0ff */
[----:B--2---:R-:W-:Y:S01]  /*2120*/  UMOV UR10, UR15 ;  /* 0x0000000f000a7c82 */ /* 0x004fe20008000000 */
[----:B------:R-:W-:-:S02]  /*2130*/  F2FP.BF16.F32.PACK_AB R89, R91, R90 ;  /* 0x0000005a5b59723e */ /* 0x000fc400000010ff */
[----:B------:R-:W-:Y:S02]  /*2140*/  LOP3.LUT R3, R3, 0x70, R4, 0xf8, !PT ;  /* 0x0000007003037812 */ /* 0x000fe400078ef804 */
[--C-:B------:R-:W-:Y:S02]  /*2150*/  SHF.R.U32.HI R4, RZ, 0x5, R0.reuse ;  /* 0x00000005ff047819 */ /* 0x100fe40000011600 */
[----:B------:R-:W-:Y:S01]  /*2160*/  LOP3.LUT R3, R3, 0x10, R0, 0x78, !PT ;  /* 0x0000001003037812 */ /* 0x000fe200078e7800 */
[----:B------:R-:W-:Y:S01]  /*2170*/  IMAD.SHL.U32 R0, R0, 0x40, RZ ;  /* 0x0000004000007824 */ /* 0x000fe200078e00ff */
[----:B------:R-:W-:Y:S02]  /*2180*/  F2FP.BF16.F32.PACK_AB R120, R121, R120 ;  /* 0x000000787978723e */ /* 0x000fe400000010ff */
[----:B------:R-:W-:Y:S02]  /*2190*/  ISETP.LT.U32.AND P0, PT, R2, 0x40, P0 ;  /* 0x000000400200780c */ /* 0x000fe40000701070 */
[----:B------:R-:W-:-:S02]  /*21a0*/  LOP3.LUT R0, R3, 0x1800, R0, 0xf8, !PT ;  /* 0x0000180003007812 */ /* 0x000fc400078ef800 */
[----:B------:R-:W-:Y:S01]  /*21b0*/  F2FP.BF16.F32.PACK_AB R90, R93, R92 ;  /* 0x0000005c5d5a723e */ /* 0x000fe200000010ff */
[----:B------:R-:W1:Y:S02]  /*21c0*/  @!P2 SYNCS.CCTL.IV [UR24+0x10000] ;  /* 0x01000000ff00a9b1 */ /* 0x000e640008000018 */
[----:B-1----:R-:W-:Y:S01]  /*21d0*/  BAR.SYNC.DEFER_BLOCKING 0x0 ;  /* 0x0000000000007b1d */ /* 0x002fe20000010000 */
[C---:B------:R-:W-:Y:S01]  /*21e0*/  LOP3.LUT R3, R0.reuse, 0x20, RZ, 0x3c, !PT ;  /* 0x0000002000037812 */ /* 0x040fe200078e3cff */
[----:B------:R-:W-:Y:S01]  /*21f0*/  VIADD R2, R0, UR24 ;  /* 0x0000001800027c36 */ /* 0x000fe20008000000 */
[----:B------:R-:W-:Y:S02]  /*2200*/  F2FP.BF16.F32.PACK_AB R91, R95, R94 ;  /* 0x0000005e5f5b723e */ /* 0x000fe400000010ff */
[----:B------:R-:W-:Y:S01]  /*2210*/  F2FP.BF16.F32.PACK_AB R121, R123, R122 ;  /* 0x0000007a7b79723e */ /* 0x000fe200000010ff */
[----:B------:R-:W-:Y:S01]  /*2220*/  VIADD R3, R3, UR24 ;  /* 0x0000001803037c36 */ /* 0x000fe20008000000 */
[----:B------:R-:W-:Y:S01]  /*2230*/  F2FP.BF16.F32.PACK_AB R24, R25, R24 ;  /* 0x000000181918723e */ /* 0x000fe200000010ff */
[----:B------:R-:W-:Y:S01]  /*2240*/  VOTEU.ANY UP0, P0 ;  /* 0x00000000003f7886 */ /* 0x000fe20000000100 */
[----:B------:R-:W-:Y:S01]  /*2250*/  F2FP.BF16.F32.PACK_AB R122, R125, R124 ;  /* 0x0000007c7d7a723e */ /* 0x000fe200000010ff */
[----:B------:R-:W-:Y:S01]  /*2260*/  VOTEU.ANY UP1, P0 ;  /* 0x00000000003f7886 */ /* 0x000fe20000020100 */
[----:B------:R-:W-:-:S02]  /*2270*/  F2FP.BF16.F32.PACK_AB R123, R127, R126 ;  /* 0x0000007e7f7b723e */ /* 0x000fc400000010ff */
[----:B------:R-:W-:Y:S01]  /*2280*/  F2FP.BF16.F32.PACK_AB R25, R27, R26 ;  /* 0x0000001a1b19723e */ /* 0x000fe200000010ff */
[----:B------:R-:W-:Y:S01]  /*2290*/  @UP0 UMOV UR6, UR30 ;  /* 0x0000001e00060c82 */ /* 0x000fe20008000000 */
[----:B------:R-:W-:Y:S01]  /*22a0*/  F2FP.BF16.F32.PACK_AB R56, R57, R56 ;  /* 0x000000383938723e */ /* 0x000fe200000010ff */
[----:B------:R-:W-:Y:S01]  /*22b0*/  @UP0 UMOV UR7, UR31 ;  /* 0x0000001f00070c82 */ /* 0x000fe20008000000 */
[----:B------:R-:W-:Y:S02]  /*22c0*/  F2FP.BF16.F32.PACK_AB R96, R97, R96 ;  /* 0x000000606160723e */ /* 0x000fe400000010ff */
[----:B------:R-:W-:Y:S02]  /*22d0*/  F2FP.BF16.F32.PACK_AB R26, R29, R28 ;  /* 0x0000001c1d1a723e */ /* 0x000fe400000010ff */
[----:B------:R-:W-:Y:S02]  /*22e0*/  F2FP.BF16.F32.PACK_AB R27, R31, R30 ;  /* 0x0000001e1f1b723e */ /* 0x000fe400000010ff */
[----:B------:R-:W-:Y:S01]  /*22f0*/  F2FP.BF16.F32.PACK_AB R57, R59, R58 ;  /* 0x0000003a3b39723e */ /* 0x000fe200000010ff */
[----:B------:R-:W1:Y:S02]  /*2300*/  @!P2 SYNCS.CCTL.IV [UR24+0x10008] ;  /* 0x01000800ff00a9b1 */ /* 0x000e640008000018 */
[----:B-1----:R-:W-:Y:S01]  /*2310*/  BAR.SYNC.DEFER_BLOCKING 0x0 ;  /* 0x0000000000007b1d */ /* 0x002fe20000010000 */
[----:B------:R-:W-:-:S02]  /*2320*/  R2UR UR5, R4 ;  /* 0x00000000040572ca */ /* 0x000fc400000e0000 */
[----:B------:R-:W-:Y:S02]  /*2330*/  F2FP.BF16.F32.PACK_AB R97, R99, R98 ;  /* 0x000000626361723e */ /* 0x000fe400000010ff */
[----:B------:R-:W-:Y:S02]  /*2340*/  F2FP.BF16.F32.PACK_AB R128, R129, R128 ;  /* 0x000000808180723e */ /* 0x000fe400000010ff */
[----:B------:R-:W-:Y:S02]  /*2350*/  F2FP.BF16.F32.PACK_AB R58, R61, R60 ;  /* 0x0000003c3d3a723e */ /* 0x000fe400000010ff */
[----:B------:R-:W-:Y:S02]  /*2360*/  F2FP.BF16.F32.PACK_AB R59, R63, R62 ;  /* 0x0000003e3f3b723e */ /* 0x000fe400000010ff */
[----:B------:R-:W-:Y:S02]  /*2370*/  LOP3.LUT R4, R0, 0x40, RZ, 0x3c, !PT ;  /* 0x0000004000047812 */ /* 0x000fe400078e3cff */
[----:B------:R-:W-:Y:S01]  /*2380*/  F2FP.BF16.F32.PACK_AB R98, R101, R100 ;  /* 0x000000646562723e */ /* 0x000fe200000010ff */
[----:B------:R-:W-:Y:S01]  /*2390*/  ULOP3.LUT UR5, UR5, 0x1, URZ, 0xc0, !UPT ;  /* 0x0000000105057892 */ /* 0x000fe2000f8ec03f */
[----:B------:R-:W-:Y:S01]  /*23a0*/  F2FP.BF16.F32.PACK_AB R99, R103, R102 ;  /* 0x000000666763723e */ /* 0x000fe200000010ff */
[----:B------:R-:W-:Y:S01]  /*23b0*/  VIADD R4, R4, UR24 ;  /* 0x0000001804047c36 */ /* 0x000fe20008000000 */
[----:B------:R-:W-:Y:S01]  /*23c0*/  F2FP.BF16.F32.PACK_AB R129, R131, R130 ;  /* 0x000000828381723e */ /* 0x000fe200000010ff */
[----:B------:R-:W-:Y:S01]  /*23d0*/  ULEA UR9, UR5, UR19, 0x6 ;  /* 0x0000001305097291 */ /* 0x000fe2000f8e303f */
[----:B------:R-:W-:Y:S01]  /*23e0*/  F2FP.BF16.F32.PACK_AB R32, R33, R32 ;  /* 0x000000202120723e */ /* 0x000fe200000010ff */
[----:B------:R-:W-:Y:S01]  /*23f0*/  ULEA UR8, UR5, UR24, 0xe ;  /* 0x0000001805087291 */ /* 0x000fe2000f8e703f */
[----:B------:R-:W-:-:S02]  /*2400*/  F2FP.BF16.F32.PACK_AB R130, R133, R132 ;  /* 0x000000848582723e */ /* 0x000fc400000010ff */
[----:B------:R-:W-:Y:S01]  /*2410*/  F2FP.BF16.F32.PACK_AB R131, R135, R134 ;  /* 0x000000868783723e */ /* 0x000fe200000010ff */
[----:B------:R-:W1:Y:S02]  /*2420*/  @!P2 SYNCS.CCTL.IV [UR24+0x10010] ;  /* 0x01001000ff00a9b1 */ /* 0x000e640008000018 */
[----:B-1----:R-:W-:Y:S01]  /*2430*/  BAR.SYNC.DEFER_BLOCKING 0x0 ;  /* 0x0000000000007b1d */ /* 0x002fe20000010000 */
[----:B------:R-:W-:Y:S02]  /*2440*/  F2FP.BF16.F32.PACK_AB R33, R35, R34 ;  /* 0x000000222321723e */ /* 0x000fe400000010ff */
[----:B------:R-:W-:Y:S02]  /*2450*/  F2FP.BF16.F32.PACK_AB R64, R65, R64 ;  /* 0x000000404140723e */ /* 0x000fe400000010ff */
[----:B------:R-:W-:Y:S02]  /*2460*/  F2FP.BF16.F32.PACK_AB R104, R105, R104 ;  /* 0x000000686968723e */ /* 0x000fe400000010ff */
[----:B------:R-:W-:-:S02]  /*2470*/  F2FP.BF16.F32.PACK_AB R34, R37, R36 ;  /* 0x000000242522723e */ /* 0x000fc400000010ff */
[----:B------:R-:W-:Y:S02]  /*2480*/  F2FP.BF16.F32.PACK_AB R35, R39, R38 ;  /* 0x000000262723723e */ /* 0x000fe400000010ff */
[----:B------:R-:W-:Y:S02]  /*2490*/  F2FP.BF16.F32.PACK_AB R65, R67, R66 ;  /* 0x000000424341723e */ /* 0x000fe400000010ff */
[----:B------:R-:W-:Y:S02]  /*24a0*/  F2FP.BF16.F32.PACK_AB R105, R107, R106 ;  /* 0x0000006a6b69723e */ /* 0x000fe400000010ff */
[----:B------:R-:W-:Y:S02]  /*24b0*/  F2FP.BF16.F32.PACK_AB R136, R137, R136 ;  /* 0x000000888988723e */ /* 0x000fe400000010ff */
[----:B------:R-:W-:Y:S02]  /*24c0*/  F2FP.BF16.F32.PACK_AB R66, R69, R68 ;  /* 0x000000444542723e */ /* 0x000fe400000010ff */
[----:B------:R-:W-:-:S02]  /*24d0*/  F2FP.BF16.F32.PACK_AB R67, R71, R70 ;  /* 0x000000464743723e */ /* 0x000fc400000010ff */
[----:B------:R-:W-:Y:S02]  /*24e0*/  LOP3.LUT R0, R0, 0x60, RZ, 0x3c, !PT ;  /* 0x0000006000007812 */ /* 0x000fe400078e3cff */
[----:B------:R-:W-:Y:S01]  /*24f0*/  F2FP.BF16.F32.PACK_AB R106, R109, R108 ;  /* 0x0000006c6d6a723e */ /* 0x000fe200000010ff */
[----:B------:R-:W1:Y:S02]  /*2500*/  @!P2 SYNCS.CCTL.IV [UR24+0x10018] ;  /* 0x01001800ff00a9b1 */ /* 0x000e640008000018 */
[----:B-1----:R-:W-:Y:S01]  /*2510*/  STSM.16.M88.4 [R2], R88 ;  /* 0x0000005802007844 */ /* 0x002fe20000000200 */
[----:B------:R-:W-:Y:S01]  /*2520*/  F2FP.BF16.F32.PACK_AB R107, R111, R110 ;  /* 0x0000006e6f6b723e */ /* 0x000fe200000010ff */
[----:B------:R-:W-:Y:S01]  /*2530*/  VIADD R0, R0, UR24 ;  /* 0x0000001800007c36 */ /* 0x000fe20008000000 */
[----:B------:R-:W-:Y:S01]  /*2540*/  F2FP.BF16.F32.PACK_AB R137, R139, R138 ;  /* 0x0000008a8b89723e */ /* 0x000fe200000010ff */
[----:B------:R-:W-:Y:S01]  /*2550*/  STSM.16.M88.4 [R2+0x4000], R120 ;  /* 0x0040007802007844 */ /* 0x000fe20000000200 */
[----:B------:R-:W-:-:S02]  /*2560*/  F2FP.BF16.F32.PACK_AB R40, R41, R40 ;  /* 0x000000282928723e */ /* 0x000fc400000010ff */
[----:B------:R-:W-:Y:S01]  /*2570*/  F2FP.BF16.F32.PACK_AB R138, R141, R140 ;  /* 0x0000008c8d8a723e */ /* 0x000fe200000010ff */
[----:B------:R-:W-:Y:S01]  /*2580*/  STSM.16.M88.4 [R2+0x2000], R24 ;  /* 0x0020001802007844 */ /* 0x000fe20000000200 */
[----:B------:R-:W-:Y:S02]  /*2590*/  F2FP.BF16.F32.PACK_AB R139, R143, R142 ;  /* 0x0000008e8f8b723e */ /* 0x000fe400000010ff */
[----:B------:R-:W-:Y:S01]  /*25a0*/  F2FP.BF16.F32.PACK_AB R41, R43, R42 ;  /* 0x0000002a2b29723e */ /* 0x000fe200000010ff */
[----:B------:R-:W-:Y:S01]  /*25b0*/  STSM.16.M88.4 [R2+0x6000], R56 ;  /* 0x0060003802007844 */ /* 0x000fe20000000200 */
[----:B------:R-:W-:Y:S02]  /*25c0*/  F2FP.BF16.F32.PACK_AB R72, R73, R72 ;  /* 0x000000484948723e */ /* 0x000fe400000010ff */
[----:B------:R-:W-:Y:S01]  /*25d0*/  F2FP.BF16.F32.PACK_AB R112, R113, R112 ;  /* 0x000000707170723e */ /* 0x000fe200000010ff */
[----:B------:R-:W-:Y:S01]  /*25e0*/  STSM.16.M88.4 [R3], R96 ;  /* 0x0000006003007844 */ /* 0x000fe20000000200 */
        /* <DEDUP_REMOVED lines=8> */
[----:B------:R-:W-:Y:S01]  /*2670*/  STSM.16.M88.4 [R3+0x6000], R64 ;  /* 0x0060004003007844 */ /* 0x000fe20000000200 */
[----:B------:R-:W-:-:S02]  /*2680*/  F2FP.BF16.F32.PACK_AB R75, R79, R78 ;  /* 0x0000004e4f4b723e */ /* 0x000fc400000010ff */
[----:B------:R-:W-:Y:S01]  /*2690*/  F2FP.BF16.F32.PACK_AB R114, R117, R116 ;  /* 0x000000747572723e */ /* 0x000fe200000010ff */
[----:B------:R-:W-:Y:S01]  /*26a0*/  STSM.16.M88.4 [R4], R104 ;  /* 0x0000006804007844 */ /* 0x000fe20000000200 */
        /* <DEDUP_REMOVED lines=8> */
[----:B------:R-:W-:Y:S01]  /*2730*/  STSM.16.M88.4 [R4+0x6000], R72 ;  /* 0x0060004804007844 */ /* 0x000fe20000000200 */
[----:B------:R-:W-:Y:S02]  /*2740*/  F2FP.BF16.F32.PACK_AB R80, R81, R80 ;  /* 0x000000505150723e */ /* 0x000fe400000010ff */
[----:B------:R-:W-:Y:S01]  /*2750*/  F2FP.BF16.F32.PACK_AB R50, R53, R52 ;  /* 0x000000343532723e */ /* 0x000fe200000010ff */
[----:B------:R-:W-:Y:S01]  /*2760*/  STSM.16.M88.4 [R0], R112 ;  /* 0x0000007000007844 */ /* 0x000fe20000000200 */
[----:B------:R-:W-:Y:S02]  /*2770*/  F2FP.BF16.F32.PACK_AB R51, R55, R54 ;  /* 0x000000363733723e */ /* 0x000fe400000010ff */
[----:B------:R-:W-:Y:S01]  /*2780*/  F2FP.BF16.F32.PACK_AB R81, R83, R82 ;  /* 0x000000525351723e */ /* 0x000fe200000010ff */
[----:B------:R-:W-:Y:S01]  /*2790*/  STSM.16.M88.4 [R0+0x4000], R144 ;  /* 0x0040009000007844 */ /* 0x000fe20000000200 */
[----:B------:R-:W-:-:S02]  /*27a0*/  F2FP.BF16.F32.PACK_AB R82, R85, R84 ;  /* 0x000000545552723e */ /* 0x000fc400000010ff */
[----:B------:R-:W-:Y:S01]  /*27b0*/  F2FP.BF16.F32.PACK_AB R83, R87, R86 ;  /* 0x000000565753723e */ /* 0x000fe200000010ff */
[----:B------:R-:W-:Y:S04]  /*27c0*/  STSM.16.M88.4 [R0+0x2000], R48 ;  /* 0x0020003000007844 */ /* 0x000fe80000000200 */
[----:B------:R-:W-:Y:S01]  /*27d0*/  STSM.16.M88.4 [R0+0x6000], R80 ;  /* 0x0060005000007844 */ /* 0x000fe20000000200 */
[----:B------:R1:W-:Y:S06]  /*27e0*/  MEMBAR.ALL.CTA ;  /* 0x0000000000007992 */ /* 0x0003ec0000008000 */
[----:B-1----:R-:W1:Y:S02]  /*27f0*/  FENCE.VIEW.ASYNC.S ;  /* 0x00000000000073c6 */ /* 0x002e640000000000 */
[----:B-1----:R-:W-:Y:S06]  /*2800*/  BAR.SYNC.DEFER_BLOCKING 0x0 ;  /* 0x0000000000007b1d */ /* 0x002fec0000010000 */
[----:B------:R1:W-:Y:S01]  /*2810*/  @UP1 UTMASTG.2D [UR8], [UR6] ;  /* 0x00000008060013b5 */ /* 0x0003e20008008000 */
[----:B------:R0:W-:Y:S01]  /*2820*/  UTMACMDFLUSH ;  /* 0x00000000000079b7 */ /* 0x0001e20000000000 */
[----:B------:R-:W-:-:S04]  /*2830*/  DEPBAR.LE SB0, 0x0 ;  /* 0x000080000000791a */ /* 0x000fc80000000000 */
[----:B------:R-:W-:Y:S06]  /*2840*/  BAR.SYNC.DEFER_BLOCKING 0x0 ;  /* 0x0000000000007b1d */ /* 0x000fec0000010000 */
[----:B-1----:R-:W-:Y:S05]  /*2850*/  EXIT ;  /* 0x000000000000794d */ /* 0x002fea0003800000 */
.L_x_48:
[----:B------:R-:W1:Y:S02]  /*2860*/  SYNCS.PHASECHK.TRANS64.TRYWAIT P0, [UR22+0x10000], R3 ;  /* 0x01000003ff0075a7 */ /* 0x000e640008000156 */
[----:B-1----:R-:W-:Y:S05]  /*2870*/  @!P0 BRA `(.L_x_48) ;  /* 0xfffffffc00f88947 */ /* 0x002fea000383ffff */
[----:B------:R-:W-:Y:S05]  /*2880*/  BRA `(.L_x_50) ;  /* 0xfffffff400a47947 */ /* 0x000fea000383ffff */
.L_x_51:
[----:B------:R-:W-:-:S00]  /*2890*/  BRA `(.L_x_51) ;  /* 0xfffffffc00fc7947 */ /* 0x000fc0000383ffff */
[----:B------:R-:W-:-:S00]  /*28a0*/  NOP ;  /* 0x0000000000007918 */ /* 0x000fc00000000000 */
        /* <DEDUP_REMOVED lines=13> */
.L_x_52:


//--------------------- .nv.shared.gluon_wgmma    --------------------------
	.section	.nv.shared.gluon_wgmma,"aw",@nobits
	.sectionflags	@""
	.align	16
	.zero		1024


//--------------------- .nv.shared.reserved.0     --------------------------
	.section	.nv.shared.reserved.0,"aw",@nobits
	.weak		__nv_reservedSMEM_offset_0_alias
	.size		__nv_reservedSMEM_offset_0_alias, 0, 0
	.other		__nv_reservedSMEM_offset_0_alias,@"STO_CUDA_RESERVED_SHARED STV_DEFAULT"
__nv_reservedSMEM_offset_0_alias:
	.zero		0


//--------------------- .nv.constant0.gluon_wgmma --------------------------
	.section	.nv.constant0.gluon_wgmma,"a",@progbits
	.sectionflags	@""
	.align	4
.nv.constant0.gluon_wgmma:
	.zero		608


//--------------------- SYMBOLS --------------------------

	.type		.nv.reservedSmem.offset0,@object
	.size		.nv.reservedSmem.offset0,0x4
